// auto-generated by cutlass_sweep.gemm — config: {"arch": "sm_100", "cluster_m": 1, "cluster_n": 1, "dtype": "fp16", "dtype_b": "fp16", "layout": "nt", "stages": 0, "tile_k": 128, "tile_m": 64, "tile_n": 256}
#include "cutlass/cutlass.h"
#include "cutlass/gemm/collective/collective_builder.hpp"
#include "cutlass/gemm/device/gemm_universal_adapter.h"
#include "cutlass/gemm/kernel/gemm_universal.hpp"
#include "cutlass/epilogue/collective/collective_builder.hpp"

using ElemA = cutlass::half_t;
using ElemB = cutlass::half_t;
using ElemCD = cutlass::half_t;
using Acc  = float;
using TileShape    = cute::Shape<cute::_64, cute::_256, cute::_128>;
using ClusterShape = cute::Shape<cute::_1, cute::_1, cute::_1>;

using CollectiveEpilogue = typename cutlass::epilogue::collective::CollectiveBuilder<
    cutlass::arch::Sm100, cutlass::arch::OpClassTensorOp,
    TileShape, ClusterShape,
    cutlass::epilogue::collective::EpilogueTileAuto,
    Acc, Acc,
    ElemCD, cutlass::layout::RowMajor, 128 / cutlass::sizeof_bits<ElemCD>::value,
    ElemCD, cutlass::layout::RowMajor, 128 / cutlass::sizeof_bits<ElemCD>::value,
    cutlass::epilogue::collective::EpilogueScheduleAuto
  >::CollectiveOp;

using CollectiveMainloop = typename cutlass::gemm::collective::CollectiveBuilder<
    cutlass::arch::Sm100, cutlass::arch::OpClassTensorOp,
    ElemA, cutlass::layout::RowMajor, 128 / cutlass::sizeof_bits<ElemA>::value,
    ElemB, cutlass::layout::ColumnMajor, 128 / cutlass::sizeof_bits<ElemB>::value,
    Acc,
    TileShape, ClusterShape,
    cutlass::gemm::collective::StageCountAutoCarveout<static_cast<int>(sizeof(typename CollectiveEpilogue::SharedStorage))>,
    cutlass::gemm::collective::KernelScheduleAuto
  >::CollectiveOp;

using GemmKernel = cutlass::gemm::kernel::GemmUniversal<
    cute::Shape<int,int,int,int>,
    CollectiveMainloop,
    CollectiveEpilogue
>;
using Gemm = cutlass::gemm::device::GemmUniversalAdapter<GemmKernel>;

// Force the device kernel symbol into the cubin without needing a host main.
auto* _anchor = &cutlass::device_kernel<GemmKernel>;


// ===== COMPILED SASS (sm_100a) =====

	.target	sm_100a

	.elftype	@"ET_EXEC"


//--------------------- .note.nv.tkinfo           --------------------------
	.section	.note.nv.tkinfo,"",@"SHT_NOTE"
	.sectionflags	@"SHF_NOTE_NV_TKINFO"
	.tkinfo
        /*0018*/ 	.word	0x00000002
        /*0030*/ 	.string	""
        /*0030*/ 	.string	"ptxas"
        /*0030*/ 	.string	"Cuda compilation tools, release 13.0, V13.0.88"
        /*0030*/ 	.string	"Build cuda_13.0.r13.0/compiler.36424714_0"
        /*0030*/ 	.string	"-arch sm_100a -m 64 "



//--------------------- .note.nv.cuinfo           --------------------------
	.section	.note.nv.cuinfo,"",@"SHT_NOTE"
	.sectionflags	@"SHF_NOTE_NV_CUINFO"
        /*0018*/ 	.short	0x0002
        /*001a*/ 	.short	0x0064
        /*001c*/ 	.short	0x0082
	.zero		2


//--------------------- .nv.info                  --------------------------
	.section	.nv.info,"",@"SHT_CUDA_INFO"
	.align	4


	//----- nvinfo : EIATTR_REGCOUNT
	.align		4
        /*0000*/ 	.byte	0x04, 0x2f
        /*0002*/ 	.short	(.L_19 - .L_18)
	.align		4
.L_18:
        /*0004*/ 	.word	index@(_ZN7cutlass13device_kernelINS_4gemm6kernel13GemmUniversalIN4cute5tupleIJiiiiEEENS1_10collective13CollectiveMmaINS1_35MainloopSm100TmaUmmaWarpSpecializedILi2ELi2ELi4ENS5_IJNS4_1CILi1EEESB_SB_EEEEENS5_IJNSA_ILi64EEENSA_ILi256EEENSA_ILi128EEEEEENS_6half_tENS5_IJlSB_lEEESI_SJ_NS4_8TiledMMAINS4_8MMA_AtomIJNS4_20SM100_MMA_F16BF16_SSISI_SI_fLi64ELi256ELNS4_4UMMA5MajorE0ELSO_0ELNSN_7ScaleInE0ELSP_0EEEEEENS4_6LayoutISC_NS5_IJNSA_ILi0EEEST_ST_EEEEENS5_IJNS4_10UnderscoreESW_SW_EEEEENS4_13SM90_TMA_LOADENS4_14ComposedLayoutINS4_7SwizzleILi3ELi4ELi3EEENS4_18smem_ptr_flag_bitsILi16EEENSS_INS5_IJNSA_ILi8EEESE_EEENS5_IJSE_SB_EEEEEEEvNS4_8identityESZ_S19_vS1A_EENS_8epilogue10collective18CollectiveEpilogueINS1C_23Sm100TmaWarpSpecializedILi4ELi2ELi32ELb1ELb0EEEJSH_NS5_IJNSS_ISE_SB_EES1H_EEESI_SJ_SI_SJ_NS1C_6fusion15FusionCallbacksIS1G_NS1J_17LinearCombinationISI_fSI_fLNS_15FloatRoundStyleE2EEESH_S1I_JEEENS4_5SM1004TMEM4LOAD26SM100_TMEM_LOAD_16dp256b8xESZ_S19_NS4_17SM75_U32x4_LDSM_NENS4_14SM90_TMA_STOREES19_NS4_17SM90_U32x4_STSM_NENS4_39AutoVectorizingCopyWithAssumedAlignmentILi128EEEEEEvvEEEEvNT_6ParamsE)
        /*0008*/ 	.word	0x00000070


	//----- nvinfo : EIATTR_FRAME_SIZE
	.align		4
.L_19:
        /*000c*/ 	.byte	0x04, 0x11
        /*000e*/ 	.short	(.L_21 - .L_20)
	.align		4
.L_20:
        /*0010*/ 	.word	index@($__internal_2_$__cuda_sm10x_tcgen05_guardrail_trap_unallocated_columns_being_dealloced)
        /*0014*/ 	.word	0x00000000


	//----- nvinfo : EIATTR_FRAME_SIZE
	.align		4
.L_21:
        /*0018*/ 	.byte	0x04, 0x11
        /*001a*/ 	.short	(.L_23 - .L_22)
	.align		4
.L_22:
        /*001c*/ 	.word	index@($__internal_1_$__cuda_sm10x_tcgen05_guardrail_trap_phase_invalid_during_alloc)
        /*0020*/ 	.word	0x00000000


	//----- nvinfo : EIATTR_FRAME_SIZE
	.align		4
.L_23:
        /*0024*/ 	.byte	0x04, 0x11
        /*0026*/ 	.short	(.L_25 - .L_24)
	.align		4
.L_24:
        /*0028*/ 	.word	index@($__internal_0_$__cuda_sm10x_tcgen05_guardrail_trap_col_being_dealloced_not_returned_by_alloc)
        /*002c*/ 	.word	0x00000000


	//----- nvinfo : EIATTR_FRAME_SIZE
	.align		4
.L_25:
        /*0030*/ 	.byte	0x04, 0x11
        /*0032*/ 	.short	(.L_27 - .L_26)
	.align		4
.L_26:
        /*0034*/ 	.word	index@(_ZN7cutlass13device_kernelINS_4gemm6kernel13GemmUniversalIN4cute5tupleIJiiiiEEENS1_10collective13CollectiveMmaINS1_35MainloopSm100TmaUmmaWarpSpecializedILi2ELi2ELi4ENS5_IJNS4_1CILi1EEESB_SB_EEEEENS5_IJNSA_ILi64EEENSA_ILi256EEENSA_ILi128EEEEEENS_6half_tENS5_IJlSB_lEEESI_SJ_NS4_8TiledMMAINS4_8MMA_AtomIJNS4_20SM100_MMA_F16BF16_SSISI_SI_fLi64ELi256ELNS4_4UMMA5MajorE0ELSO_0ELNSN_7ScaleInE0ELSP_0EEEEEENS4_6LayoutISC_NS5_IJNSA_ILi0EEEST_ST_EEEEENS5_IJNS4_10UnderscoreESW_SW_EEEEENS4_13SM90_TMA_LOADENS4_14ComposedLayoutINS4_7SwizzleILi3ELi4ELi3EEENS4_18smem_ptr_flag_bitsILi16EEENSS_INS5_IJNSA_ILi8EEESE_EEENS5_IJSE_SB_EEEEEEEvNS4_8identityESZ_S19_vS1A_EENS_8epilogue10collective18CollectiveEpilogueINS1C_23Sm100TmaWarpSpecializedILi4ELi2ELi32ELb1ELb0EEEJSH_NS5_IJNSS_ISE_SB_EES1H_EEESI_SJ_SI_SJ_NS1C_6fusion15FusionCallbacksIS1G_NS1J_17LinearCombinationISI_fSI_fLNS_15FloatRoundStyleE2EEESH_S1I_JEEENS4_5SM1004TMEM4LOAD26SM100_TMEM_LOAD_16dp256b8xESZ_S19_NS4_17SM75_U32x4_LDSM_NENS4_14SM90_TMA_STOREES19_NS4_17SM90_U32x4_STSM_NENS4_39AutoVectorizingCopyWithAssumedAlignmentILi128EEEEEEvvEEEEvNT_6ParamsE)
        /*0038*/ 	.word	0x00000000


	//----- nvinfo : EIATTR_MIN_STACK_SIZE
	.align		4
.L_27:
        /*003c*/ 	.byte	0x04, 0x12
        /*003e*/ 	.short	(.L_29 - .L_28)
	.align		4
.L_28:
        /*0040*/ 	.word	index@(_ZN7cutlass13device_kernelINS_4gemm6kernel13GemmUniversalIN4cute5tupleIJiiiiEEENS1_10collective13CollectiveMmaINS1_35MainloopSm100TmaUmmaWarpSpecializedILi2ELi2ELi4ENS5_IJNS4_1CILi1EEESB_SB_EEEEENS5_IJNSA_ILi64EEENSA_ILi256EEENSA_ILi128EEEEEENS_6half_tENS5_IJlSB_lEEESI_SJ_NS4_8TiledMMAINS4_8MMA_AtomIJNS4_20SM100_MMA_F16BF16_SSISI_SI_fLi64ELi256ELNS4_4UMMA5MajorE0ELSO_0ELNSN_7ScaleInE0ELSP_0EEEEEENS4_6LayoutISC_NS5_IJNSA_ILi0EEEST_ST_EEEEENS5_IJNS4_10UnderscoreESW_SW_EEEEENS4_13SM90_TMA_LOADENS4_14ComposedLayoutINS4_7SwizzleILi3ELi4ELi3EEENS4_18smem_ptr_flag_bitsILi16EEENSS_INS5_IJNSA_ILi8EEESE_EEENS5_IJSE_SB_EEEEEEEvNS4_8identityESZ_S19_vS1A_EENS_8epilogue10collective18CollectiveEpilogueINS1C_23Sm100TmaWarpSpecializedILi4ELi2ELi32ELb1ELb0EEEJSH_NS5_IJNSS_ISE_SB_EES1H_EEESI_SJ_SI_SJ_NS1C_6fusion15FusionCallbacksIS1G_NS1J_17LinearCombinationISI_fSI_fLNS_15FloatRoundStyleE2EEESH_S1I_JEEENS4_5SM1004TMEM4LOAD26SM100_TMEM_LOAD_16dp256b8xESZ_S19_NS4_17SM75_U32x4_LDSM_NENS4_14SM90_TMA_STOREES19_NS4_17SM90_U32x4_STSM_NENS4_39AutoVectorizingCopyWithAssumedAlignmentILi128EEEEEEvvEEEEvNT_6ParamsE)
        /*0044*/ 	.word	0x00000000
.L_29:


//--------------------- .nv.compat                --------------------------
	.section	.nv.compat,"",@"SHT_CUDA_COMPAT_INFO"
	.align	4
        /*0000*/ 	.byte	0x02, 0x09, 0x01, 0x00, 0x02, 0x02, 0x02, 0x00, 0x02, 0x05, 0x05, 0x00, 0x03, 0x07, 0x01, 0x01
        /*0010*/ 	.byte	0x02, 0x03, 0x01, 0x00, 0x02, 0x06, 0x01, 0x00, 0x04, 0x0b, 0x08, 0x00, 0x09, 0x00, 0x00, 0x00
        /*0020*/ 	.byte	0x00, 0x00, 0x00, 0x00


//--------------------- .nv.info._ZN7cutlass13device_kernelINS_4gemm6kernel13GemmUniversalIN4cute5tupleIJiiiiEEENS1_10collective13CollectiveMmaINS1_35MainloopSm100TmaUmmaWarpSpecializedILi2ELi2ELi4ENS5_IJNS4_1CILi1EEESB_SB_EEEEENS5_IJNSA_ILi64EEENSA_ILi256EEENSA_ILi128EEEEEENS_6half_tENS5_IJlSB_lEEESI_SJ_NS4_8TiledMMAINS4_8MMA_AtomIJNS4_20SM100_MMA_F16BF16_SSISI_SI_fLi64ELi256ELNS4_4UMMA5MajorE0ELSO_0ELNSN_7ScaleInE0ELSP_0EEEEEENS4_6LayoutISC_NS5_IJNSA_ILi0EEEST_ST_EEEEENS5_IJNS4_10UnderscoreESW_SW_EEEEENS4_13SM90_TMA_LOADENS4_14ComposedLayoutINS4_7SwizzleILi3ELi4ELi3EEENS4_18smem_ptr_flag_bitsILi16EEENSS_INS5_IJNSA_ILi8EEESE_EEENS5_IJSE_SB_EEEEEEEvNS4_8identityESZ_S19_vS1A_EENS_8epilogue10collective18CollectiveEpilogueINS1C_23Sm100TmaWarpSpecializedILi4ELi2ELi32ELb1ELb0EEEJSH_NS5_IJNSS_ISE_SB_EES1H_EEESI_SJ_SI_SJ_NS1C_6fusion15FusionCallbacksIS1G_NS1J_17LinearCombinationISI_fSI_fLNS_15FloatRoundStyleE2EEESH_S1I_JEEENS4_5SM1004TMEM4LOAD26SM100_TMEM_LOAD_16dp256b8xESZ_S19_NS4_17SM75_U32x4_LDSM_NENS4_14SM90_TMA_STOREES19_NS4_17SM90_U32x4_STSM_NENS4_39AutoVectorizingCopyWithAssumedAlignmentILi128EEEEEEvvEEEEvNT_6ParamsE --------------------------
	.section	.nv.info._ZN7cutlass13device_kernelINS_4gemm6kernel13GemmUniversalIN4cute5tupleIJiiiiEEENS1_10collective13CollectiveMmaINS1_35MainloopSm100TmaUmmaWarpSpecializedILi2ELi2ELi4ENS5_IJNS4_1CILi1EEESB_SB_EEEEENS5_IJNSA_ILi64EEENSA_ILi256EEENSA_ILi128EEEEEENS_6half_tENS5_IJlSB_lEEESI_SJ_NS4_8TiledMMAINS4_8MMA_AtomIJNS4_20SM100_MMA_F16BF16_SSISI_SI_fLi64ELi256ELNS4_4UMMA5MajorE0ELSO_0ELNSN_7ScaleInE0ELSP_0EEEEEENS4_6LayoutISC_NS5_IJNSA_ILi0EEEST_ST_EEEEENS5_IJNS4_10UnderscoreESW_SW_EEEEENS4_13SM90_TMA_LOADENS4_14ComposedLayoutINS4_7SwizzleILi3ELi4ELi3EEENS4_18smem_ptr_flag_bitsILi16EEENSS_INS5_IJNSA_ILi8EEESE_EEENS5_IJSE_SB_EEEEEEEvNS4_8identityESZ_S19_vS1A_EENS_8epilogue10collective18CollectiveEpilogueINS1C_23Sm100TmaWarpSpecializedILi4ELi2ELi32ELb1ELb0EEEJSH_NS5_IJNSS_ISE_SB_EES1H_EEESI_SJ_SI_SJ_NS1C_6fusion15FusionCallbacksIS1G_NS1J_17LinearCombinationISI_fSI_fLNS_15FloatRoundStyleE2EEESH_S1I_JEEENS4_5SM1004TMEM4LOAD26SM100_TMEM_LOAD_16dp256b8xESZ_S19_NS4_17SM75_U32x4_LDSM_NENS4_14SM90_TMA_STOREES19_NS4_17SM90_U32x4_STSM_NENS4_39AutoVectorizingCopyWithAssumedAlignmentILi128EEEEEEvvEEEEvNT_6ParamsE,"",@"SHT_CUDA_INFO"
	.sectionflags	@""
	.align	4


	//----- nvinfo : EIATTR_CUDA_API_VERSION
	.align		4
        /*0000*/ 	.byte	0x04, 0x37
        /*0002*/ 	.short	(.L_31 - .L_30)
.L_30:
        /*0004*/ 	.word	0x00000082


	//----- nvinfo : EIATTR_KPARAM_INFO
	.align		4
.L_31:
        /*0008*/ 	.byte	0x04, 0x17
        /*000a*/ 	.short	(.L_33 - .L_32)
.L_32:
        /*000c*/ 	.word	0x00000000
        /*0010*/ 	.short	0x0000
        /*0012*/ 	.short	0x0000
        /*0014*/ 	.byte	0x00, 0xf0, 0x01, 0x20


	//----- nvinfo : EIATTR_AT_ENTRY_FRAGMENTS
	.align		4
.L_33:
        /*0018*/ 	.byte	0x04, 0x4f
        /*001a*/ 	.short	(.L_35 - .L_34)


	//   ....[0]....
.L_34:
        /*001c*/ 	.word	0x00000006


	//----- nvinfo : EIATTR_RESERVED_SMEM_USED
	.align		4
.L_35:
        /*0020*/ 	.byte	0x01, 0x41
	.zero		2


	//----- nvinfo : EIATTR_SPARSE_MMA_MASK
	.align		4
        /*0024*/ 	.byte	0x03, 0x50
        /*0026*/ 	.short	0x0000


	//----- nvinfo : EIATTR_TCGEN05_1CTA_USED
	.align		4
        /*0028*/ 	.byte	0x01, 0x51
	.zero		2


	//----- nvinfo : EIATTR_MAXREG_COUNT
	.align		4
        /*002c*/ 	.byte	0x03, 0x1b
        /*002e*/ 	.short	0x00ff


	//----- nvinfo : EIATTR_NUM_BARRIERS
	.align		4
        /*0030*/ 	.byte	0x02, 0x4c
        /*0032*/ 	.byte	0x07
	.zero		1


	//----- nvinfo : EIATTR_EXTERNS
	.align		4
        /*0034*/ 	.byte	0x04, 0x0f
        /*0036*/ 	.short	(.L_37 - .L_36)


	//   ....[0]....
	.align		4
.L_36:
        /*0038*/ 	.word	index@(__assertfail)


	//----- nvinfo : EIATTR_MERCURY_ISA_VERSION
	.align		4
.L_37:
        /*003c*/ 	.byte	0x03, 0x5f
        /*003e*/ 	.short	0x0101


	//----- nvinfo : EIATTR_INT_WARP_WIDE_INSTR_OFFSETS
	.align		4
        /*0040*/ 	.byte	0x04, 0x31
        /*0042*/ 	.short	(.L_39 - .L_38)


	//   ....[0]....
.L_38:
        /*0044*/ 	.word	0x00001f00


	//   ....[1]....
        /*0048*/ 	.word	0x00003a40


	//   ....[2]....
        /*004c*/ 	.word	0x00003a70


	//   ....[3]....
        /*0050*/ 	.word	0x00003ac0


	//   ....[4]....
        /*0054*/ 	.word	0x000043e0


	//   ....[5]....
        /*0058*/ 	.word	0x00004440


	//   ....[6]....
        /*005c*/ 	.word	0x00004520


	//   ....[7]....
        /*0060*/ 	.word	0x00004590


	//   ....[8]....
        /*0064*/ 	.word	0x000046a0


	//   ....[9]....
        /*0068*/ 	.word	0x00004730


	//   ....[10]....
        /*006c*/ 	.word	0x00004900


	//   ....[11]....
        /*0070*/ 	.word	0x00004a60


	//----- nvinfo : EIATTR_COOP_GROUP_MASK_REGIDS
	.align		4
.L_39:
        /*0074*/ 	.byte	0x04, 0x29
        /*0076*/ 	.short	(.L_41 - .L_40)


	//   ....[0]....
.L_40:
        /*0078*/ 	.word	0xffffffff


	//   ....[1]....
        /*007c*/ 	.word	0xffffffff


	//   ....[2]....
        /*0080*/ 	.word	0xffffffff


	//   ....[3]....
        /*0084*/ 	.word	0xffffffff


	//   ....[4]....
        /*0088*/ 	.word	0xffffffff


	//   ....[5]....
        /*008c*/ 	.word	0xffffffff


	//   ....[6]....
        /*0090*/ 	.word	0xffffffff


	//   ....[7]....
        /*0094*/ 	.word	0xffffffff


	//   ....[8]....
        /*0098*/ 	.word	0xffffffff


	//   ....[9]....
        /*009c*/ 	.word	0xffffffff


	//   ....[10]....
        /*00a0*/ 	.word	0xffffffff


	//   ....[11]....
        /*00a4*/ 	.word	0xffffffff


	//   ....[12]....
        /*00a8*/ 	.word	0xffffffff


	//----- nvinfo : EIATTR_COOP_GROUP_INSTR_OFFSETS
	.align		4
.L_41:
        /*00ac*/ 	.byte	0x04, 0x28
        /*00ae*/ 	.short	(.L_43 - .L_42)


	//   ....[0]....
.L_42:
        /*00b0*/ 	.word	0x00000090


	//   ....[1]....
        /*00b4*/ 	.word	0x000004d0


	//   ....[2]....
        /*00b8*/ 	.word	0x00000600


	//   ....[3]....
        /*00bc*/ 	.word	0x000007a0


	//   ....[4]....
        /*00c0*/ 	.word	0x000008a0


	//   ....[5]....
        /*00c4*/ 	.word	0x00000a10


	//   ....[6]....
        /*00c8*/ 	.word	0x00000bb0


	//   ....[7]....
        /*00cc*/ 	.word	0x00001de0


	//   ....[8]....
        /*00d0*/ 	.word	0x00002aa0


	//   ....[9]....
        /*00d4*/ 	.word	0x00002cb0


	//   ....[10]....
        /*00d8*/ 	.word	0x00002ce0


	//   ....[11]....
        /*00dc*/ 	.word	0x00003930


	//   ....[12]....
        /*00e0*/ 	.word	0x00003b60


	//----- nvinfo : EIATTR_VRC_CTA_INIT_COUNT
	.align		4
.L_43:
        /*00e4*/ 	.byte	0x02, 0x4a
        /*00e6*/ 	.byte	0x80
	.zero		1


	//----- nvinfo : EIATTR_SYSCALL_OFFSETS
	.align		4
        /*00e8*/ 	.byte	0x04, 0x46
        /*00ea*/ 	.short	(.L_45 - .L_44)


	//   ....[0]....
.L_44:
        /*00ec*/ 	.word	0x00005510


	//   ....[1]....
        /*00f0*/ 	.word	0x00005600


	//   ....[2]....
        /*00f4*/ 	.word	0x00005e30


	//   ....[3]....
        /*00f8*/ 	.word	0x00006af0


	//   ....[4]....
        /*00fc*/ 	.word	0x00007750


	//   ....[5]....
        /*0100*/ 	.word	0x000083b0


	//----- nvinfo : EIATTR_MBARRIER_INSTR_OFFSETS
	.align		4
.L_45:
        /*0104*/ 	.byte	0x04, 0x39
        /*0106*/ 	.short	(.L_47 - .L_46)


	//   ....[0]....
.L_46:
        /*0108*/ 	.word	0x000005b0
        /*010c*/ 	.word	0x000000ff
        /*0110*/ 	.word	0x00000000
        /*0114*/ 	.short	0x0100
        /*0116*/ 	.byte	0x05
	.zero		1


	//   ....[1]....
        /*0118*/ 	.word	0x000005c0
        /*011c*/ 	.word	0x000000ff
        /*0120*/ 	.word	0x00000010
        /*0124*/ 	.short	0x0100
        /*0126*/ 	.byte	0x05
	.zero		1


	//   ....[2]....
        /*0128*/ 	.word	0x000005d0
        /*012c*/ 	.word	0x000000ff
        /*0130*/ 	.word	0x00000008
        /*0134*/ 	.short	0x0100
        /*0136*/ 	.byte	0x05
	.zero		1


	//   ....[3]....
        /*0138*/ 	.word	0x000005e0
        /*013c*/ 	.word	0x000000ff
        /*0140*/ 	.word	0x00000018
        /*0144*/ 	.short	0x0100
        /*0146*/ 	.byte	0x05
	.zero		1


	//   ....[4]....
        /*0148*/ 	.word	0x00000710
        /*014c*/ 	.word	0x000000ff
        /*0150*/ 	.word	0x00000020
        /*0154*/ 	.short	0x0100
        /*0156*/ 	.byte	0x07
	.zero		1


	//   ....[5]....
        /*0158*/ 	.word	0x00000720
        /*015c*/ 	.word	0x000000ff
        /*0160*/ 	.word	0x00000040
        /*0164*/ 	.short	0x0100
        /*0166*/ 	.byte	0x07
	.zero		1


	//   ....[6]....
        /*0168*/ 	.word	0x00000730
        /*016c*/ 	.word	0x000000ff
        /*0170*/ 	.word	0x00000028
        /*0174*/ 	.short	0x0100
        /*0176*/ 	.byte	0x07
	.zero		1


	//   ....[7]....
        /*0178*/ 	.word	0x00000740
        /*017c*/ 	.word	0x000000ff
        /*0180*/ 	.word	0x00000048
        /*0184*/ 	.short	0x0100
        /*0186*/ 	.byte	0x07
	.zero		1


	//   ....[8]....
        /*0188*/ 	.word	0x00000750
        /*018c*/ 	.word	0x000000ff
        /*0190*/ 	.word	0x00000030
        /*0194*/ 	.short	0x0100
        /*0196*/ 	.byte	0x07
	.zero		1


	//   ....[9]....
        /*0198*/ 	.word	0x00000760
        /*019c*/ 	.word	0x000000ff
        /*01a0*/ 	.word	0x00000050
        /*01a4*/ 	.short	0x0100
        /*01a6*/ 	.byte	0x07
	.zero		1


	//   ....[10]....
        /*01a8*/ 	.word	0x00000770
        /*01ac*/ 	.word	0x000000ff
        /*01b0*/ 	.word	0x00000038
        /*01b4*/ 	.short	0x0100
        /*01b6*/ 	.byte	0x07
	.zero		1


	//   ....[11]....
        /*01b8*/ 	.word	0x00000780
        /*01bc*/ 	.word	0x000000ff
        /*01c0*/ 	.word	0x00000058
        /*01c4*/ 	.short	0x0100
        /*01c6*/ 	.byte	0x07
	.zero		1


	//   ....[12]....
        /*01c8*/ 	.word	0x00000870
        /*01cc*/ 	.word	0x000000ff
        /*01d0*/ 	.word	0x00000060
        /*01d4*/ 	.short	0x0100
        /*01d6*/ 	.byte	0x05
	.zero		1


	//   ....[13]....
        /*01d8*/ 	.word	0x00000880
        /*01dc*/ 	.word	0x000000ff
        /*01e0*/ 	.word	0x00000068
        /*01e4*/ 	.short	0x0100
        /*01e6*/ 	.byte	0x05
	.zero		1


	//   ....[14]....
        /*01e8*/ 	.word	0x000009c0
        /*01ec*/ 	.word	0x000000ff
        /*01f0*/ 	.word	0x00000070
        /*01f4*/ 	.short	0x0100
        /*01f6*/ 	.byte	0x05
	.zero		1


	//   ....[15]....
        /*01f8*/ 	.word	0x000009d0
        /*01fc*/ 	.word	0x000000ff
        /*0200*/ 	.word	0x00000080
        /*0204*/ 	.short	0x0100
        /*0206*/ 	.byte	0x05
	.zero		1


	//   ....[16]....
        /*0208*/ 	.word	0x000009e0
        /*020c*/ 	.word	0x000000ff
        /*0210*/ 	.word	0x00000078
        /*0214*/ 	.short	0x0100
        /*0216*/ 	.byte	0x05
	.zero		1


	//   ....[17]....
        /*0218*/ 	.word	0x000009f0
        /*021c*/ 	.word	0x000000ff
        /*0220*/ 	.word	0x00000088
        /*0224*/ 	.short	0x0100
        /*0226*/ 	.byte	0x05
	.zero		1


	//   ....[18]....
        /*0228*/ 	.word	0x00000b20
        /*022c*/ 	.word	0x000000ff
        /*0230*/ 	.word	0x00000090
        /*0234*/ 	.short	0x0100
        /*0236*/ 	.byte	0x07
	.zero		1


	//   ....[19]....
        /*0238*/ 	.word	0x00000b30
        /*023c*/ 	.word	0x000000ff
        /*0240*/ 	.word	0x000000b0
        /*0244*/ 	.short	0x0100
        /*0246*/ 	.byte	0x07
	.zero		1


	//   ....[20]....
        /*0248*/ 	.word	0x00000b40
        /*024c*/ 	.word	0x000000ff
        /*0250*/ 	.word	0x00000098
        /*0254*/ 	.short	0x0100
        /*0256*/ 	.byte	0x07
	.zero		1


	//   ....[21]....
        /*0258*/ 	.word	0x00000b50
        /*025c*/ 	.word	0x000000ff
        /*0260*/ 	.word	0x000000b8
        /*0264*/ 	.short	0x0100
        /*0266*/ 	.byte	0x07
	.zero		1


	//   ....[22]....
        /*0268*/ 	.word	0x00000b60
        /*026c*/ 	.word	0x000000ff
        /*0270*/ 	.word	0x000000a0
        /*0274*/ 	.short	0x0100
        /*0276*/ 	.byte	0x07
	.zero		1


	//   ....[23]....
        /*0278*/ 	.word	0x00000b70
        /*027c*/ 	.word	0x000000ff
        /*0280*/ 	.word	0x000000c0
        /*0284*/ 	.short	0x0100
        /*0286*/ 	.byte	0x07
	.zero		1


	//   ....[24]....
        /*0288*/ 	.word	0x00000b80
        /*028c*/ 	.word	0x000000ff
        /*0290*/ 	.word	0x000000a8
        /*0294*/ 	.short	0x0100
        /*0296*/ 	.byte	0x07
	.zero		1


	//   ....[25]....
        /*0298*/ 	.word	0x00000b90
        /*029c*/ 	.word	0x000000ff
        /*02a0*/ 	.word	0x000000c8
        /*02a4*/ 	.short	0x0100
        /*02a6*/ 	.byte	0x07
	.zero		1


	//   ....[26]....
        /*02a8*/ 	.word	0x00000c80
        /*02ac*/ 	.word	0x000000ff
        /*02b0*/ 	.word	0x000000d0
        /*02b4*/ 	.short	0x0100
        /*02b6*/ 	.byte	0x05
	.zero		1


	//   ....[27]....
        /*02b8*/ 	.word	0x00000c90
        /*02bc*/ 	.word	0x000000ff
        /*02c0*/ 	.word	0x000000e0
        /*02c4*/ 	.short	0x0100
        /*02c6*/ 	.byte	0x05
	.zero		1


	//   ....[28]....
        /*02c8*/ 	.word	0x00000ca0
        /*02cc*/ 	.word	0x000000ff
        /*02d0*/ 	.word	0x000000d8
        /*02d4*/ 	.short	0x0100
        /*02d6*/ 	.byte	0x05
	.zero		1


	//   ....[29]....
        /*02d8*/ 	.word	0x00000cb0
        /*02dc*/ 	.word	0x000000ff
        /*02e0*/ 	.word	0x000000e8
        /*02e4*/ 	.short	0x0100
        /*02e6*/ 	.byte	0x05
	.zero		1


	//   ....[30]....
        /*02e8*/ 	.word	0x00001580
        /*02ec*/ 	.word	0x00000002
        /*02f0*/ 	.word	0x000000e0
        /*02f4*/ 	.short	0x010a
        /*02f6*/ 	.byte	0xff
	.zero		1


	//   ....[31]....
        /*02f8*/ 	.word	0x000015b0
        /*02fc*/ 	.word	0x00000002
        /*0300*/ 	.word	0x000000d0
        /*0304*/ 	.short	0x0101
        /*0306*/ 	.byte	0xff
	.zero		1


	//   ....[32]....
        /*0308*/ 	.word	0x00001680
        /*030c*/ 	.word	0x000000ff
        /*0310*/ 	.word	0x00000010
        /*0314*/ 	.short	0x010a
        /*0316*/ 	.byte	0x08
	.zero		1


	//   ....[33]....
        /*0318*/ 	.word	0x00001720
        /*031c*/ 	.word	0x000000ff
        /*0320*/ 	.word	0x00000010
        /*0324*/ 	.short	0x010a
        /*0326*/ 	.byte	0x21
	.zero		1


	//   ....[34]....
        /*0328*/ 	.word	0x00001870
        /*032c*/ 	.word	0x000000ff
        /*0330*/ 	.word	0x00000010
        /*0334*/ 	.short	0x010a
        /*0336*/ 	.byte	0x08
	.zero		1


	//   ....[35]....
        /*0338*/ 	.word	0x00001a40
        /*033c*/ 	.word	0x000000ff
        /*0340*/ 	.word	0x00000068
        /*0344*/ 	.short	0x0101
        /*0346*/ 	.byte	0x04
	.zero		1


	//   ....[36]....
        /*0348*/ 	.word	0x00001a60
        /*034c*/ 	.word	0x000000ff
        /*0350*/ 	.word	0x00000010
        /*0354*/ 	.short	0x010a
        /*0356*/ 	.byte	0x08
	.zero		1


	//   ....[37]....
        /*0358*/ 	.word	0x00001ae0
        /*035c*/ 	.word	0x000000ff
        /*0360*/ 	.word	0x00000010
        /*0364*/ 	.short	0x010a
        /*0366*/ 	.byte	0x21
	.zero		1


	//   ....[38]....
        /*0368*/ 	.word	0x00001c30
        /*036c*/ 	.word	0x000000ff
        /*0370*/ 	.word	0x00000010
        /*0374*/ 	.short	0x010a
        /*0376*/ 	.byte	0x08
	.zero		1


	//   ....[39]....
        /*0378*/ 	.word	0x00001e10
        /*037c*/ 	.word	0x00000002
        /*0380*/ 	.word	0x00000070
        /*0384*/ 	.short	0x010a
        /*0386*/ 	.byte	0xff
	.zero		1


	//   ....[40]....
        /*0388*/ 	.word	0x00001ed0
        /*038c*/ 	.word	0x00000002
        /*0390*/ 	.word	0x00000000
        /*0394*/ 	.short	0x0101
        /*0396*/ 	.byte	0xff
	.zero		1


	//   ....[41]....
        /*0398*/ 	.word	0x00002430
        /*039c*/ 	.word	0x000000ff
        /*03a0*/ 	.word	0x00000000
        /*03a4*/ 	.short	0x010a
        /*03a6*/ 	.byte	0x04
	.zero		1


	//   ....[42]....
        /*03a8*/ 	.word	0x000024d0
        /*03ac*/ 	.word	0x00000000
        /*03b0*/ 	.word	0x00000000
        /*03b4*/ 	.short	0x010a
        /*03b6*/ 	.byte	0xff
	.zero		1


	//   ....[43]....
        /*03b8*/ 	.word	0x000025f0
        /*03bc*/ 	.word	0x00000000
        /*03c0*/ 	.word	0x000000d0
        /*03c4*/ 	.short	0x010a
        /*03c6*/ 	.byte	0xff
	.zero		1


	//   ....[44]....
        /*03c8*/ 	.word	0x00002660
        /*03cc*/ 	.word	0x00000000
        /*03d0*/ 	.word	0x00000000
        /*03d4*/ 	.short	0x0101
        /*03d6*/ 	.byte	0xff
	.zero		1


	//   ....[45]....
        /*03d8*/ 	.word	0x00002680
        /*03dc*/ 	.word	0x000000ff
        /*03e0*/ 	.word	0x00000080
        /*03e4*/ 	.short	0x010a
        /*03e6*/ 	.byte	0x05
	.zero		1


	//   ....[46]....
        /*03e8*/ 	.word	0x000027a0
        /*03ec*/ 	.word	0x00000000
        /*03f0*/ 	.word	0x00000070
        /*03f4*/ 	.short	0x010a
        /*03f6*/ 	.byte	0xff
	.zero		1


	//   ....[47]....
        /*03f8*/ 	.word	0x000028a0
        /*03fc*/ 	.word	0x00000000
        /*0400*/ 	.word	0x00000000
        /*0404*/ 	.short	0x0101
        /*0406*/ 	.byte	0xff
	.zero		1


	//   ....[48]....
        /*0408*/ 	.word	0x00002930
        /*040c*/ 	.word	0x000000ff
        /*0410*/ 	.word	0x00000080
        /*0414*/ 	.short	0x0106
        /*0416*/ 	.byte	0x05
	.zero		1


	//   ....[49]....
        /*0418*/ 	.word	0x00002950
        /*041c*/ 	.word	0x000000ff
        /*0420*/ 	.word	0x00000080
        /*0424*/ 	.short	0x010a
        /*0426*/ 	.byte	0x05
	.zero		1


	//   ....[50]....
        /*0428*/ 	.word	0x000029e0
        /*042c*/ 	.word	0x000000ff
        /*0430*/ 	.word	0x00000080
        /*0434*/ 	.short	0x0106
        /*0436*/ 	.byte	0x04
	.zero		1


	//   ....[51]....
        /*0438*/ 	.word	0x00002a20
        /*043c*/ 	.word	0x00000000
        /*0440*/ 	.word	0x00000080
        /*0444*/ 	.short	0x010a
        /*0446*/ 	.byte	0xff
	.zero		1


	//   ....[52]....
        /*0448*/ 	.word	0x00002fe0
        /*044c*/ 	.word	0x00000000
        /*0450*/ 	.word	0x00000070
        /*0454*/ 	.short	0x010a
        /*0456*/ 	.byte	0xff
	.zero		1


	//   ....[53]....
        /*0458*/ 	.word	0x000030f0
        /*045c*/ 	.word	0x00000003
        /*0460*/ 	.word	0x00000000
        /*0464*/ 	.short	0x0101
        /*0466*/ 	.byte	0xff
	.zero		1


	//   ....[54]....
        /*0468*/ 	.word	0x00003100
        /*046c*/ 	.word	0x000000ff
        /*0470*/ 	.word	0x00000000
        /*0474*/ 	.short	0x010a
        /*0476*/ 	.byte	0x07
	.zero		1


	//   ....[55]....
        /*0478*/ 	.word	0x00003180
        /*047c*/ 	.word	0x000000ff
        /*0480*/ 	.word	0x000000b0
        /*0484*/ 	.short	0x010a
        /*0486*/ 	.byte	0x06
	.zero		1


	//   ....[56]....
        /*0488*/ 	.word	0x00003250
        /*048c*/ 	.word	0x000000ff
        /*0490*/ 	.word	0x00000000
        /*0494*/ 	.short	0x010a
        /*0496*/ 	.byte	0x0b
	.zero		1


	//   ....[57]....
        /*0498*/ 	.word	0x00003380
        /*049c*/ 	.word	0x000000ff
        /*04a0*/ 	.word	0x00000000
        /*04a4*/ 	.short	0x010a
        /*04a6*/ 	.byte	0x22
	.zero		1


	//   ....[58]....
        /*04a8*/ 	.word	0x00003760
        /*04ac*/ 	.word	0x000000ff
        /*04b0*/ 	.word	0x00000000
        /*04b4*/ 	.short	0x010a
        /*04b6*/ 	.byte	0x06
	.zero		1


	//   ....[59]....
        /*04b8*/ 	.word	0x000037f0
        /*04bc*/ 	.word	0x000000ff
        /*04c0*/ 	.word	0x00000000
        /*04c4*/ 	.short	0x010a
        /*04c6*/ 	.byte	0x06
	.zero		1


	//   ....[60]....
        /*04c8*/ 	.word	0x00003880
        /*04cc*/ 	.word	0x000000ff
        /*04d0*/ 	.word	0x00000000
        /*04d4*/ 	.short	0x010a
        /*04d6*/ 	.byte	0x06
	.zero		1


	//   ....[61]....
        /*04d8*/ 	.word	0x00003910
        /*04dc*/ 	.word	0x000000ff
        /*04e0*/ 	.word	0x00000000
        /*04e4*/ 	.short	0x010a
        /*04e6*/ 	.byte	0x07
	.zero		1


	//   ....[62]....
        /*04e8*/ 	.word	0x00003d90
        /*04ec*/ 	.word	0x00000000
        /*04f0*/ 	.word	0x00000070
        /*04f4*/ 	.short	0x010a
        /*04f6*/ 	.byte	0xff
	.zero		1


	//   ....[63]....
        /*04f8*/ 	.word	0x00003e50
        /*04fc*/ 	.word	0x00000000
        /*0500*/ 	.word	0x00000000
        /*0504*/ 	.short	0x0101
        /*0506*/ 	.byte	0xff
	.zero		1


	//   ....[64]....
        /*0508*/ 	.word	0x00004170
        /*050c*/ 	.word	0x000000ff
        /*0510*/ 	.word	0x00000068
        /*0514*/ 	.short	0x010a
        /*0516*/ 	.byte	0x07
	.zero		1


	//   ....[65]....
        /*0518*/ 	.word	0x00004360
        /*051c*/ 	.word	0x000000ff
        /*0520*/ 	.word	0x00000040
        /*0524*/ 	.short	0x010a
        /*0526*/ 	.byte	0x07
	.zero		1


	//   ....[66]....
        /*0528*/ 	.word	0x000044d0
        /*052c*/ 	.word	0x000000ff
        /*0530*/ 	.word	0x00000020
        /*0534*/ 	.short	0x010b
        /*0536*/ 	.byte	0x07
	.zero		1


	//   ....[67]....
        /*0538*/ 	.word	0x000044e0
        /*053c*/ 	.word	0x000000ff
        /*0540*/ 	.word	0x00000000
        /*0544*/ 	.short	0x0101
        /*0546*/ 	.byte	0x08
	.zero		1


	//   ....[68]....
        /*0548*/ 	.word	0x000044f0
        /*054c*/ 	.word	0x000000ff
        /*0550*/ 	.word	0x00000048
        /*0554*/ 	.short	0x010a
        /*0556*/ 	.byte	0x07
	.zero		1


	//   ....[69]....
        /*0558*/ 	.word	0x00004640
        /*055c*/ 	.word	0x000000ff
        /*0560*/ 	.word	0x00000028
        /*0564*/ 	.short	0x010b
        /*0566*/ 	.byte	0x07
	.zero		1


	//   ....[70]....
        /*0568*/ 	.word	0x00004650
        /*056c*/ 	.word	0x000000ff
        /*0570*/ 	.word	0x00000000
        /*0574*/ 	.short	0x0101
        /*0576*/ 	.byte	0x08
	.zero		1


	//   ....[71]....
        /*0578*/ 	.word	0x00004660
        /*057c*/ 	.word	0x000000ff
        /*0580*/ 	.word	0x00000050
        /*0584*/ 	.short	0x010a
        /*0586*/ 	.byte	0x07
	.zero		1


	//   ....[72]....
        /*0588*/ 	.word	0x000047e0
        /*058c*/ 	.word	0x000000ff
        /*0590*/ 	.word	0x00000030
        /*0594*/ 	.short	0x010b
        /*0596*/ 	.byte	0x07
	.zero		1


	//   ....[73]....
        /*0598*/ 	.word	0x00004820
        /*059c*/ 	.word	0x000000ff
        /*05a0*/ 	.word	0x00000000
        /*05a4*/ 	.short	0x0101
        /*05a6*/ 	.byte	0x08
	.zero		1


	//   ....[74]....
        /*05a8*/ 	.word	0x00004860
        /*05ac*/ 	.word	0x000000ff
        /*05b0*/ 	.word	0x00000058
        /*05b4*/ 	.short	0x010a
        /*05b6*/ 	.byte	0x07
	.zero		1


	//   ....[75]....
        /*05b8*/ 	.word	0x00004aa0
        /*05bc*/ 	.word	0x000000ff
        /*05c0*/ 	.word	0x00000038
        /*05c4*/ 	.short	0x010b
        /*05c6*/ 	.byte	0x07
	.zero		1


	//   ....[76]....
        /*05c8*/ 	.word	0x00004ac0
        /*05cc*/ 	.word	0x000000ff
        /*05d0*/ 	.word	0x00000000
        /*05d4*/ 	.short	0x0101
        /*05d6*/ 	.byte	0x0d
	.zero		1


	//   ....[77]....
        /*05d8*/ 	.word	0x00004af0
        /*05dc*/ 	.word	0x000000ff
        /*05e0*/ 	.word	0x00000040
        /*05e4*/ 	.short	0x010a
        /*05e6*/ 	.byte	0x07
	.zero		1


	//   ....[78]....
        /*05e8*/ 	.word	0x00004b10
        /*05ec*/ 	.word	0x000000ff
        /*05f0*/ 	.word	0x00000048
        /*05f4*/ 	.short	0x010a
        /*05f6*/ 	.byte	0x07
	.zero		1


	//   ....[79]....
        /*05f8*/ 	.word	0x00004b30
        /*05fc*/ 	.word	0x000000ff
        /*0600*/ 	.word	0x00000050
        /*0604*/ 	.short	0x010a
        /*0606*/ 	.byte	0x07
	.zero		1


	//   ....[80]....
        /*0608*/ 	.word	0x00004b70
        /*060c*/ 	.word	0x00000000
        /*0610*/ 	.word	0x00000058
        /*0614*/ 	.short	0x010a
        /*0616*/ 	.byte	0xff
	.zero		1


	//   ....[81]....
        /*0618*/ 	.word	0x00004ed0
        /*061c*/ 	.word	0x00000000
        /*0620*/ 	.word	0x00000070
        /*0624*/ 	.short	0x010a
        /*0626*/ 	.byte	0xff
	.zero		1


	//   ....[82]....
        /*0628*/ 	.word	0x00004fe0
        /*062c*/ 	.word	0x00000000
        /*0630*/ 	.word	0x00000000
        /*0634*/ 	.short	0x0101
        /*0636*/ 	.byte	0xff
	.zero		1


	//   ....[83]....
        /*0638*/ 	.word	0x00005a60
        /*063c*/ 	.word	0x000000ff
        /*0640*/ 	.word	0x00000020
        /*0644*/ 	.short	0x010a
        /*0646*/ 	.byte	0x30
	.zero		1


	//   ....[84]....
        /*0648*/ 	.word	0x00005aa0
        /*064c*/ 	.word	0x00000040
        /*0650*/ 	.word	0x00000090
        /*0654*/ 	.short	0x010a
        /*0656*/ 	.byte	0xff
	.zero		1


	//   ....[85]....
        /*0658*/ 	.word	0x00005c10
        /*065c*/ 	.word	0x000000ff
        /*0660*/ 	.word	0x00000020
        /*0664*/ 	.short	0x010a
        /*0666*/ 	.byte	0x30
	.zero		1


	//   ....[86]....
        /*0668*/ 	.word	0x00005d10
        /*066c*/ 	.word	0x00000040
        /*0670*/ 	.word	0x00000090
        /*0674*/ 	.short	0x010a
        /*0676*/ 	.byte	0xff
	.zero		1


	//   ....[87]....
        /*0678*/ 	.word	0x00006810
        /*067c*/ 	.word	0x00000000
        /*0680*/ 	.word	0x00000000
        /*0684*/ 	.short	0x0101
        /*0686*/ 	.byte	0xff
	.zero		1


	//   ....[88]....
        /*0688*/ 	.word	0x00006820
        /*068c*/ 	.word	0x00000002
        /*0690*/ 	.word	0x00000020
        /*0694*/ 	.short	0x010a
        /*0696*/ 	.byte	0xff
	.zero		1


	//   ....[89]....
        /*0698*/ 	.word	0x000068f0
        /*069c*/ 	.word	0x00000002
        /*06a0*/ 	.word	0x00000020
        /*06a4*/ 	.short	0x010a
        /*06a6*/ 	.byte	0xff
	.zero		1


	//   ....[90]....
        /*06a8*/ 	.word	0x00007470
        /*06ac*/ 	.word	0x0000004a
        /*06b0*/ 	.word	0x00000000
        /*06b4*/ 	.short	0x0101
        /*06b6*/ 	.byte	0xff
	.zero		1


	//   ....[91]....
        /*06b8*/ 	.word	0x00007490
        /*06bc*/ 	.word	0x00000000
        /*06c0*/ 	.word	0x00000020
        /*06c4*/ 	.short	0x010a
        /*06c6*/ 	.byte	0xff
	.zero		1


	//   ....[92]....
        /*06c8*/ 	.word	0x00007550
        /*06cc*/ 	.word	0x00000000
        /*06d0*/ 	.word	0x00000020
        /*06d4*/ 	.short	0x010a
        /*06d6*/ 	.byte	0xff
	.zero		1


	//   ....[93]....
        /*06d8*/ 	.word	0x000080d0
        /*06dc*/ 	.word	0x0000004a
        /*06e0*/ 	.word	0x00000000
        /*06e4*/ 	.short	0x0101
        /*06e6*/ 	.byte	0xff
	.zero		1


	//   ....[94]....
        /*06e8*/ 	.word	0x000080f0
        /*06ec*/ 	.word	0x00000002
        /*06f0*/ 	.word	0x00000020
        /*06f4*/ 	.short	0x010a
        /*06f6*/ 	.byte	0xff
	.zero		1


	//   ....[95]....
        /*06f8*/ 	.word	0x000081b0
        /*06fc*/ 	.word	0x00000002
        /*0700*/ 	.word	0x00000020
        /*0704*/ 	.short	0x010a
        /*0706*/ 	.byte	0xff
	.zero		1


	//   ....[96]....
        /*0708*/ 	.word	0x00008510
        /*070c*/ 	.word	0x000000ff
        /*0710*/ 	.word	0x00000000
        /*0714*/ 	.short	0x0101
        /*0716*/ 	.byte	0x05
	.zero		1


	//   ....[97]....
        /*0718*/ 	.word	0x00008d90
        /*071c*/ 	.word	0x00000000
        /*0720*/ 	.word	0x00000000
        /*0724*/ 	.short	0x0101
        /*0726*/ 	.byte	0xff
	.zero		1


	//   ....[98]....
        /*0728*/ 	.word	0x00009000
        /*072c*/ 	.word	0x000000ff
        /*0730*/ 	.word	0x00000000
        /*0734*/ 	.short	0x0101
        /*0736*/ 	.byte	0x04
	.zero		1


	//   ....[99]....
        /*0738*/ 	.word	0x00009020
        /*073c*/ 	.word	0x00000002
        /*0740*/ 	.word	0x000000e0
        /*0744*/ 	.short	0x010a
        /*0746*/ 	.byte	0xff
	.zero		1


	//   ....[100]....
        /*0748*/ 	.word	0x00009080
        /*074c*/ 	.word	0x00000002
        /*0750*/ 	.word	0x00000010
        /*0754*/ 	.short	0x010a
        /*0756*/ 	.byte	0xff
	.zero		1


	//   ....[101]....
        /*0758*/ 	.word	0x000090e0
        /*075c*/ 	.word	0x00000002
        /*0760*/ 	.word	0x00000010
        /*0764*/ 	.short	0x010a
        /*0766*/ 	.byte	0xff
	.zero		1


	//   ....[102]....
        /*0768*/ 	.word	0x00009130
        /*076c*/ 	.word	0x00000002
        /*0770*/ 	.word	0x00000070
        /*0774*/ 	.short	0x010a
        /*0776*/ 	.byte	0xff
	.zero		1


	//   ....[103]....
        /*0778*/ 	.word	0x00009190
        /*077c*/ 	.word	0x00000000
        /*0780*/ 	.word	0x00000000
        /*0784*/ 	.short	0x010a
        /*0786*/ 	.byte	0xff
	.zero		1


	//   ....[104]....
        /*0788*/ 	.word	0x000091e0
        /*078c*/ 	.word	0x00000000
        /*0790*/ 	.word	0x000000d0
        /*0794*/ 	.short	0x010a
        /*0796*/ 	.byte	0xff
	.zero		1


	//   ....[105]....
        /*0798*/ 	.word	0x00009240
        /*079c*/ 	.word	0x00000000
        /*07a0*/ 	.word	0x00000080
        /*07a4*/ 	.short	0x010a
        /*07a6*/ 	.byte	0xff
	.zero		1


	//   ....[106]....
        /*07a8*/ 	.word	0x00009290
        /*07ac*/ 	.word	0x00000000
        /*07b0*/ 	.word	0x00000070
        /*07b4*/ 	.short	0x010a
        /*07b6*/ 	.byte	0xff
	.zero		1


	//   ....[107]....
        /*07b8*/ 	.word	0x000092f0
        /*07bc*/ 	.word	0x00000000
        /*07c0*/ 	.word	0x00000080
        /*07c4*/ 	.short	0x010a
        /*07c6*/ 	.byte	0xff
	.zero		1


	//   ....[108]....
        /*07c8*/ 	.word	0x00009340
        /*07cc*/ 	.word	0x00000000
        /*07d0*/ 	.word	0x00000070
        /*07d4*/ 	.short	0x010a
        /*07d6*/ 	.byte	0xff
	.zero		1


	//   ....[109]....
        /*07d8*/ 	.word	0x000093a0
        /*07dc*/ 	.word	0x00000002
        /*07e0*/ 	.word	0x000000b0
        /*07e4*/ 	.short	0x010a
        /*07e6*/ 	.byte	0xff
	.zero		1


	//   ....[110]....
        /*07e8*/ 	.word	0x00009400
        /*07ec*/ 	.word	0x00000000
        /*07f0*/ 	.word	0x00000000
        /*07f4*/ 	.short	0x010a
        /*07f6*/ 	.byte	0xff
	.zero		1


	//   ....[111]....
        /*07f8*/ 	.word	0x00009460
        /*07fc*/ 	.word	0x00000000
        /*0800*/ 	.word	0x00000000
        /*0804*/ 	.short	0x010a
        /*0806*/ 	.byte	0xff
	.zero		1


	//   ....[112]....
        /*0808*/ 	.word	0x000094c0
        /*080c*/ 	.word	0x00000000
        /*0810*/ 	.word	0x00000000
        /*0814*/ 	.short	0x010a
        /*0816*/ 	.byte	0xff
	.zero		1


	//   ....[113]....
        /*0818*/ 	.word	0x00009520
        /*081c*/ 	.word	0x00000000
        /*0820*/ 	.word	0x00000000
        /*0824*/ 	.short	0x010a
        /*0826*/ 	.byte	0xff
	.zero		1


	//   ....[114]....
        /*0828*/ 	.word	0x00009580
        /*082c*/ 	.word	0x00000000
        /*0830*/ 	.word	0x00000000
        /*0834*/ 	.short	0x010a
        /*0836*/ 	.byte	0xff
	.zero		1


	//   ....[115]....
        /*0838*/ 	.word	0x000095d0
        /*083c*/ 	.word	0x00000000
        /*0840*/ 	.word	0x00000070
        /*0844*/ 	.short	0x010a
        /*0846*/ 	.byte	0xff
	.zero		1


	//   ....[116]....
        /*0848*/ 	.word	0x00009630
        /*084c*/ 	.word	0x00000000
        /*0850*/ 	.word	0x00000068
        /*0854*/ 	.short	0x010a
        /*0856*/ 	.byte	0xff
	.zero		1


	//   ....[117]....
        /*0858*/ 	.word	0x00009690
        /*085c*/ 	.word	0x00000000
        /*0860*/ 	.word	0x00000040
        /*0864*/ 	.short	0x010a
        /*0866*/ 	.byte	0xff
	.zero		1


	//   ....[118]....
        /*0868*/ 	.word	0x000096f0
        /*086c*/ 	.word	0x00000000
        /*0870*/ 	.word	0x00000048
        /*0874*/ 	.short	0x010a
        /*0876*/ 	.byte	0xff
	.zero		1


	//   ....[119]....
        /*0878*/ 	.word	0x00009750
        /*087c*/ 	.word	0x00000000
        /*0880*/ 	.word	0x00000050
        /*0884*/ 	.short	0x010a
        /*0886*/ 	.byte	0xff
	.zero		1


	//   ....[120]....
        /*0888*/ 	.word	0x000097b0
        /*088c*/ 	.word	0x00000000
        /*0890*/ 	.word	0x00000058
        /*0894*/ 	.short	0x010a
        /*0896*/ 	.byte	0xff
	.zero		1


	//   ....[121]....
        /*0898*/ 	.word	0x00009810
        /*089c*/ 	.word	0x00000000
        /*08a0*/ 	.word	0x00000040
        /*08a4*/ 	.short	0x010a
        /*08a6*/ 	.byte	0xff
	.zero		1


	//   ....[122]....
        /*08a8*/ 	.word	0x00009870
        /*08ac*/ 	.word	0x00000000
        /*08b0*/ 	.word	0x00000048
        /*08b4*/ 	.short	0x010a
        /*08b6*/ 	.byte	0xff
	.zero		1


	//   ....[123]....
        /*08b8*/ 	.word	0x000098d0
        /*08bc*/ 	.word	0x00000000
        /*08c0*/ 	.word	0x00000050
        /*08c4*/ 	.short	0x010a
        /*08c6*/ 	.byte	0xff
	.zero		1


	//   ....[124]....
        /*08c8*/ 	.word	0x00009920
        /*08cc*/ 	.word	0x00000000
        /*08d0*/ 	.word	0x00000070
        /*08d4*/ 	.short	0x010a
        /*08d6*/ 	.byte	0xff
	.zero		1


	//   ....[125]....
        /*08d8*/ 	.word	0x00009980
        /*08dc*/ 	.word	0x00000000
        /*08e0*/ 	.word	0x00000020
        /*08e4*/ 	.short	0x010a
        /*08e6*/ 	.byte	0xff
	.zero		1


	//   ....[126]....
        /*08e8*/ 	.word	0x000099d0
        /*08ec*/ 	.word	0x00000040
        /*08f0*/ 	.word	0x00000090
        /*08f4*/ 	.short	0x010a
        /*08f6*/ 	.byte	0xff
	.zero		1


	//   ....[127]....
        /*08f8*/ 	.word	0x00009a20
        /*08fc*/ 	.word	0x00000002
        /*0900*/ 	.word	0x00000020
        /*0904*/ 	.short	0x010a
        /*0906*/ 	.byte	0xff
	.zero		1


	//   ....[128]....
        /*0908*/ 	.word	0x00009a70
        /*090c*/ 	.word	0x00000000
        /*0910*/ 	.word	0x00000020
        /*0914*/ 	.short	0x010a
        /*0916*/ 	.byte	0xff
	.zero		1


	//   ....[129]....
        /*0918*/ 	.word	0x00009ac0
        /*091c*/ 	.word	0x00000002
        /*0920*/ 	.word	0x00000020
        /*0924*/ 	.short	0x010a
        /*0926*/ 	.byte	0xff
	.zero		1


	//----- nvinfo : EIATTR_NUM_MBARRIERS
	.align		4
.L_47:
        /*0928*/ 	.byte	0x03, 0x38
        /*092a*/ 	.short	0x001e


	//----- nvinfo : EIATTR_EXIT_INSTR_OFFSETS
	.align		4
        /*092c*/ 	.byte	0x04, 0x1c
        /*092e*/ 	.short	(.L_49 - .L_48)


	//   ....[0]....
.L_48:
        /*0930*/ 	.word	0x00002500


	//   ....[1]....
        /*0934*/ 	.word	0x000029f0


	//   ....[2]....
        /*0938*/ 	.word	0x00002a50


	//   ....[3]....
        /*093c*/ 	.word	0x00003b70


	//   ....[4]....
        /*0940*/ 	.word	0x00004ba0


	//   ....[5]....
        /*0944*/ 	.word	0x00004be0


	//   ....[6]....
        /*0948*/ 	.word	0x00008ef0


	//   ....[7]....
        /*094c*/ 	.word	0x00008f70


	//   ....[8]....
        /*0950*/ 	.word	0x00008fa0


	//   ....[9]....
        /*0954*/ 	.word	0x00009010


	//----- nvinfo : EIATTR_MAX_THREADS
	.align		4
.L_49:
        /*0958*/ 	.byte	0x04, 0x05
        /*095a*/ 	.short	(.L_51 - .L_50)
.L_50:
        /*095c*/ 	.word	0x00000100
        /*0960*/ 	.word	0x00000001
        /*0964*/ 	.word	0x00000001


	//----- nvinfo : EIATTR_CRS_STACK_SIZE
	.align		4
.L_51:
        /*0968*/ 	.byte	0x04, 0x1e
        /*096a*/ 	.short	(.L_53 - .L_52)
.L_52:
        /*096c*/ 	.word	0x00000000


	//----- nvinfo : EIATTR_CBANK_PARAM_SIZE
	.align		4
.L_53:
        /*0970*/ 	.byte	0x03, 0x19
        /*0972*/ 	.short	0x0800


	//----- nvinfo : EIATTR_PARAM_CBANK
	.align		4
        /*0974*/ 	.byte	0x04, 0x0a
        /*0976*/ 	.short	(.L_55 - .L_54)
	.align		4
.L_54:
        /*0978*/ 	.word	index@(.nv.constant0._ZN7cutlass13device_kernelINS_4gemm6kernel13GemmUniversalIN4cute5tupleIJiiiiEEENS1_10collective13CollectiveMmaINS1_35MainloopSm100TmaUmmaWarpSpecializedILi2ELi2ELi4ENS5_IJNS4_1CILi1EEESB_SB_EEEEENS5_IJNSA_ILi64EEENSA_ILi256EEENSA_ILi128EEEEEENS_6half_tENS5_IJlSB_lEEESI_SJ_NS4_8TiledMMAINS4_8MMA_AtomIJNS4_20SM100_MMA_F16BF16_SSISI_SI_fLi64ELi256ELNS4_4UMMA5MajorE0ELSO_0ELNSN_7ScaleInE0ELSP_0EEEEEENS4_6LayoutISC_NS5_IJNSA_ILi0EEEST_ST_EEEEENS5_IJNS4_10UnderscoreESW_SW_EEEEENS4_13SM90_TMA_LOADENS4_14ComposedLayoutINS4_7SwizzleILi3ELi4ELi3EEENS4_18smem_ptr_flag_bitsILi16EEENSS_INS5_IJNSA_ILi8EEESE_EEENS5_IJSE_SB_EEEEEEEvNS4_8identityESZ_S19_vS1A_EENS_8epilogue10collective18CollectiveEpilogueINS1C_23Sm100TmaWarpSpecializedILi4ELi2ELi32ELb1ELb0EEEJSH_NS5_IJNSS_ISE_SB_EES1H_EEESI_SJ_SI_SJ_NS1C_6fusion15FusionCallbacksIS1G_NS1J_17LinearCombinationISI_fSI_fLNS_15FloatRoundStyleE2EEESH_S1I_JEEENS4_5SM1004TMEM4LOAD26SM100_TMEM_LOAD_16dp256b8xESZ_S19_NS4_17SM75_U32x4_LDSM_NENS4_14SM90_TMA_STOREES19_NS4_17SM90_U32x4_STSM_NENS4_39AutoVectorizingCopyWithAssumedAlignmentILi128EEEEEEvvEEEEvNT_6ParamsE)
        /*097c*/ 	.short	0x0380
        /*097e*/ 	.short	0x0800


	//----- nvinfo : EIATTR_SW_WAR
	.align		4
.L_55:
        /*0980*/ 	.byte	0x04, 0x36
        /*0982*/ 	.short	(.L_57 - .L_56)
.L_56:
        /*0984*/ 	.word	0x00000008
.L_57:


//--------------------- .nv.callgraph             --------------------------
	.section	.nv.callgraph,"",@"SHT_CUDA_CALLGRAPH"
	.align	4
	.sectionentsize	8
	.align		4
        /*0000*/ 	.word	0x00000000
	.align		4
        /*0004*/ 	.word	0xffffffff
	.align		4
        /*0008*/ 	.word	index@(_ZN7cutlass13device_kernelINS_4gemm6kernel13GemmUniversalIN4cute5tupleIJiiiiEEENS1_10collective13CollectiveMmaINS1_35MainloopSm100TmaUmmaWarpSpecializedILi2ELi2ELi4ENS5_IJNS4_1CILi1EEESB_SB_EEEEENS5_IJNSA_ILi64EEENSA_ILi256EEENSA_ILi128EEEEEENS_6half_tENS5_IJlSB_lEEESI_SJ_NS4_8TiledMMAINS4_8MMA_AtomIJNS4_20SM100_MMA_F16BF16_SSISI_SI_fLi64ELi256ELNS4_4UMMA5MajorE0ELSO_0ELNSN_7ScaleInE0ELSP_0EEEEEENS4_6LayoutISC_NS5_IJNSA_ILi0EEEST_ST_EEEEENS5_IJNS4_10UnderscoreESW_SW_EEEEENS4_13SM90_TMA_LOADENS4_14ComposedLayoutINS4_7SwizzleILi3ELi4ELi3EEENS4_18smem_ptr_flag_bitsILi16EEENSS_INS5_IJNSA_ILi8EEESE_EEENS5_IJSE_SB_EEEEEEEvNS4_8identityESZ_S19_vS1A_EENS_8epilogue10collective18CollectiveEpilogueINS1C_23Sm100TmaWarpSpecializedILi4ELi2ELi32ELb1ELb0EEEJSH_NS5_IJNSS_ISE_SB_EES1H_EEESI_SJ_SI_SJ_NS1C_6fusion15FusionCallbacksIS1G_NS1J_17LinearCombinationISI_fSI_fLNS_15FloatRoundStyleE2EEESH_S1I_JEEENS4_5SM1004TMEM4LOAD26SM100_TMEM_LOAD_16dp256b8xESZ_S19_NS4_17SM75_U32x4_LDSM_NENS4_14SM90_TMA_STOREES19_NS4_17SM90_U32x4_STSM_NENS4_39AutoVectorizingCopyWithAssumedAlignmentILi128EEEEEEvvEEEEvNT_6ParamsE)
	.align		4
        /*000c*/ 	.word	index@(__assertfail)
	.align		4
        /*0010*/ 	.word	0x00000000
	.align		4
        /*0014*/ 	.word	0xfffffffe
	.align		4
        /*0018*/ 	.word	0x00000000
	.align		4
        /*001c*/ 	.word	0xfffffffd
	.align		4
        /*0020*/ 	.word	0x00000000
	.align		4
        /*0024*/ 	.word	0xfffffffc


//--------------------- .nv.constant4             --------------------------
	.section	.nv.constant4,"a",@progbits
	.align	8
	.align		8
.nv.constant4:
        /*0000*/ 	.dword	__assertfail
	.align		8
        /*0008*/ 	.dword	__unnamed_1
	.align		8
        /*0010*/ 	.dword	__unnamed_2
	.align		8
        /*0018*/ 	.dword	_ZN40_INTERNAL_492be677_4_k_cu_13348e60_353844cuda3std3__45__cpo5beginE
	.align		8
        /*0020*/ 	.dword	_ZN40_INTERNAL_492be677_4_k_cu_13348e60_353844cuda3std3__45__cpo3endE
	.align		8
        /*0028*/ 	.dword	_ZN40_INTERNAL_492be677_4_k_cu_13348e60_353844cuda3std3__45__cpo6cbeginE
	.align		8
        /*0030*/ 	.dword	_ZN40_INTERNAL_492be677_4_k_cu_13348e60_353844cuda3std3__45__cpo4cendE
	.align		8
        /*0038*/ 	.dword	_ZN40_INTERNAL_492be677_4_k_cu_13348e60_353844cuda3std3__442_GLOBAL__N__492be677_4_k_cu_13348e60_353846ignoreE
	.align		8
        /*0040*/ 	.dword	_ZN40_INTERNAL_492be677_4_k_cu_13348e60_353844cuda3std3__419piecewise_constructE
	.align		8
        /*0048*/ 	.dword	_ZN40_INTERNAL_492be677_4_k_cu_13348e60_353844cuda3std3__48in_placeE
	.align		8
        /*0050*/ 	.dword	_ZN40_INTERNAL_492be677_4_k_cu_13348e60_353844cuda3std6ranges3__45__cpo4swapE
	.align		8
        /*0058*/ 	.dword	_ZN40_INTERNAL_492be677_4_k_cu_13348e60_353844cuda3std6ranges3__45__cpo9iter_moveE
	.align		8
        /*0060*/ 	.dword	_ZN40_INTERNAL_492be677_4_k_cu_13348e60_353844cute7productE
	.align		8
        /*0068*/ 	.dword	_ZN40_INTERNAL_492be677_4_k_cu_13348e60_353844cute1_E
	.align		8
        /*0070*/ 	.dword	$str$25
	.align		8
        /*0078*/ 	.dword	$str$26
	.align		8
        /*0080*/ 	.dword	$str$27
	.align		8
        /*0088*/ 	.dword	$str$28


//--------------------- .text._ZN7cutlass13device_kernelINS_4gemm6kernel13GemmUniversalIN4cute5tupleIJiiiiEEENS1_10collective13CollectiveMmaINS1_35MainloopSm100TmaUmmaWarpSpecializedILi2ELi2ELi4ENS5_IJNS4_1CILi1EEESB_SB_EEEEENS5_IJNSA_ILi64EEENSA_ILi256EEENSA_ILi128EEEEEENS_6half_tENS5_IJlSB_lEEESI_SJ_NS4_8TiledMMAINS4_8MMA_AtomIJNS4_20SM100_MMA_F16BF16_SSISI_SI_fLi64ELi256ELNS4_4UMMA5MajorE0ELSO_0ELNSN_7ScaleInE0ELSP_0EEEEEENS4_6LayoutISC_NS5_IJNSA_ILi0EEEST_ST_EEEEENS5_IJNS4_10UnderscoreESW_SW_EEEEENS4_13SM90_TMA_LOADENS4_14ComposedLayoutINS4_7SwizzleILi3ELi4ELi3EEENS4_18smem_ptr_flag_bitsILi16EEENSS_INS5_IJNSA_ILi8EEESE_EEENS5_IJSE_SB_EEEEEEEvNS4_8identityESZ_S19_vS1A_EENS_8epilogue10collective18CollectiveEpilogueINS1C_23Sm100TmaWarpSpecializedILi4ELi2ELi32ELb1ELb0EEEJSH_NS5_IJNSS_ISE_SB_EES1H_EEESI_SJ_SI_SJ_NS1C_6fusion15FusionCallbacksIS1G_NS1J_17LinearCombinationISI_fSI_fLNS_15FloatRoundStyleE2EEESH_S1I_JEEENS4_5SM1004TMEM4LOAD26SM100_TMEM_LOAD_16dp256b8xESZ_S19_NS4_17SM75_U32x4_LDSM_NENS4_14SM90_TMA_STOREES19_NS4_17SM90_U32x4_STSM_NENS4_39AutoVectorizingCopyWithAssumedAlignmentILi128EEEEEEvvEEEEvNT_6ParamsE --------------------------
	.section	.text._ZN7cutlass13device_kernelINS_4gemm6kernel13GemmUniversalIN4cute5tupleIJiiiiEEENS1_10collective13CollectiveMmaINS1_35MainloopSm100TmaUmmaWarpSpecializedILi2ELi2ELi4ENS5_IJNS4_1CILi1EEESB_SB_EEEEENS5_IJNSA_ILi64EEENSA_ILi256EEENSA_ILi128EEEEEENS_6half_tENS5_IJlSB_lEEESI_SJ_NS4_8TiledMMAINS4_8MMA_AtomIJNS4_20SM100_MMA_F16BF16_SSISI_SI_fLi64ELi256ELNS4_4UMMA5MajorE0ELSO_0ELNSN_7ScaleInE0ELSP_0EEEEEENS4_6LayoutISC_NS5_IJNSA_ILi0EEEST_ST_EEEEENS5_IJNS4_10UnderscoreESW_SW_EEEEENS4_13SM90_TMA_LOADENS4_14ComposedLayoutINS4_7SwizzleILi3ELi4ELi3EEENS4_18smem_ptr_flag_bitsILi16EEENSS_INS5_IJNSA_ILi8EEESE_EEENS5_IJSE_SB_EEEEEEEvNS4_8identityESZ_S19_vS1A_EENS_8epilogue10collective18CollectiveEpilogueINS1C_23Sm100TmaWarpSpecializedILi4ELi2ELi32ELb1ELb0EEEJSH_NS5_IJNSS_ISE_SB_EES1H_EEESI_SJ_SI_SJ_NS1C_6fusion15FusionCallbacksIS1G_NS1J_17LinearCombinationISI_fSI_fLNS_15FloatRoundStyleE2EEESH_S1I_JEEENS4_5SM1004TMEM4LOAD26SM100_TMEM_LOAD_16dp256b8xESZ_S19_NS4_17SM75_U32x4_LDSM_NENS4_14SM90_TMA_STOREES19_NS4_17SM90_U32x4_STSM_NENS4_39AutoVectorizingCopyWithAssumedAlignmentILi128EEEEEEvvEEEEvNT_6ParamsE,"ax",@progbits
	.align	128
.text._ZN7cutlass13device_kernelINS_4gemm6kernel13GemmUniversalIN4cute5tupleIJiiiiEEENS1_10collective13CollectiveMmaINS1_35MainloopSm100TmaUmmaWarpSpecializedILi2ELi2ELi4ENS5_IJNS4_1CILi1EEESB_SB_EEEEENS5_IJNSA_ILi64EEENSA_ILi256EEENSA_ILi128EEEEEENS_6half_tENS5_IJlSB_lEEESI_SJ_NS4_8TiledMMAINS4_8MMA_AtomIJNS4_20SM100_MMA_F16BF16_SSISI_SI_fLi64ELi256ELNS4_4UMMA5MajorE0ELSO_0ELNSN_7ScaleInE0ELSP_0EEEEEENS4_6LayoutISC_NS5_IJNSA_ILi0EEEST_ST_EEEEENS5_IJNS4_10UnderscoreESW_SW_EEEEENS4_13SM90_TMA_LOADENS4_14ComposedLayoutINS4_7SwizzleILi3ELi4ELi3EEENS4_18smem_ptr_flag_bitsILi16EEENSS_INS5_IJNSA_ILi8EEESE_EEENS5_IJSE_SB_EEEEEEEvNS4_8identityESZ_S19_vS1A_EENS_8epilogue10collective18CollectiveEpilogueINS1C_23Sm100TmaWarpSpecializedILi4ELi2ELi32ELb1ELb0EEEJSH_NS5_IJNSS_ISE_SB_EES1H_EEESI_SJ_SI_SJ_NS1C_6fusion15FusionCallbacksIS1G_NS1J_17LinearCombinationISI_fSI_fLNS_15FloatRoundStyleE2EEESH_S1I_JEEENS4_5SM1004TMEM4LOAD26SM100_TMEM_LOAD_16dp256b8xESZ_S19_NS4_17SM75_U32x4_LDSM_NENS4_14SM90_TMA_STOREES19_NS4_17SM90_U32x4_STSM_NENS4_39AutoVectorizingCopyWithAssumedAlignmentILi128EEEEEEvvEEEEvNT_6ParamsE:
        .type           _ZN7cutlass13device_kernelINS_4gemm6kernel13GemmUniversalIN4cute5tupleIJiiiiEEENS1_10collective13CollectiveMmaINS1_35MainloopSm100TmaUmmaWarpSpecializedILi2ELi2ELi4ENS5_IJNS4_1CILi1EEESB_SB_EEEEENS5_IJNSA_ILi64EEENSA_ILi256EEENSA_ILi128EEEEEENS_6half_tENS5_IJlSB_lEEESI_SJ_NS4_8TiledMMAINS4_8MMA_AtomIJNS4_20SM100_MMA_F16BF16_SSISI_SI_fLi64ELi256ELNS4_4UMMA5MajorE0ELSO_0ELNSN_7ScaleInE0ELSP_0EEEEEENS4_6LayoutISC_NS5_IJNSA_ILi0EEEST_ST_EEEEENS5_IJNS4_10UnderscoreESW_SW_EEEEENS4_13SM90_TMA_LOADENS4_14ComposedLayoutINS4_7SwizzleILi3ELi4ELi3EEENS4_18smem_ptr_flag_bitsILi16EEENSS_INS5_IJNSA_ILi8EEESE_EEENS5_IJSE_SB_EEEEEEEvNS4_8identityESZ_S19_vS1A_EENS_8epilogue10collective18CollectiveEpilogueINS1C_23Sm100TmaWarpSpecializedILi4ELi2ELi32ELb1ELb0EEEJSH_NS5_IJNSS_ISE_SB_EES1H_EEESI_SJ_SI_SJ_NS1C_6fusion15FusionCallbacksIS1G_NS1J_17LinearCombinationISI_fSI_fLNS_15FloatRoundStyleE2EEESH_S1I_JEEENS4_5SM1004TMEM4LOAD26SM100_TMEM_LOAD_16dp256b8xESZ_S19_NS4_17SM75_U32x4_LDSM_NENS4_14SM90_TMA_STOREES19_NS4_17SM90_U32x4_STSM_NENS4_39AutoVectorizingCopyWithAssumedAlignmentILi128EEEEEEvvEEEEvNT_6ParamsE,@function
        .size           _ZN7cutlass13device_kernelINS_4gemm6kernel13GemmUniversalIN4cute5tupleIJiiiiEEENS1_10collective13CollectiveMmaINS1_35MainloopSm100TmaUmmaWarpSpecializedILi2ELi2ELi4ENS5_IJNS4_1CILi1EEESB_SB_EEEEENS5_IJNSA_ILi64EEENSA_ILi256EEENSA_ILi128EEEEEENS_6half_tENS5_IJlSB_lEEESI_SJ_NS4_8TiledMMAINS4_8MMA_AtomIJNS4_20SM100_MMA_F16BF16_SSISI_SI_fLi64ELi256ELNS4_4UMMA5MajorE0ELSO_0ELNSN_7ScaleInE0ELSP_0EEEEEENS4_6LayoutISC_NS5_IJNSA_ILi0EEEST_ST_EEEEENS5_IJNS4_10UnderscoreESW_SW_EEEEENS4_13SM90_TMA_LOADENS4_14ComposedLayoutINS4_7SwizzleILi3ELi4ELi3EEENS4_18smem_ptr_flag_bitsILi16EEENSS_INS5_IJNSA_ILi8EEESE_EEENS5_IJSE_SB_EEEEEEEvNS4_8identityESZ_S19_vS1A_EENS_8epilogue10collective18CollectiveEpilogueINS1C_23Sm100TmaWarpSpecializedILi4ELi2ELi32ELb1ELb0EEEJSH_NS5_IJNSS_ISE_SB_EES1H_EEESI_SJ_SI_SJ_NS1C_6fusion15FusionCallbacksIS1G_NS1J_17LinearCombinationISI_fSI_fLNS_15FloatRoundStyleE2EEESH_S1I_JEEENS4_5SM1004TMEM4LOAD26SM100_TMEM_LOAD_16dp256b8xESZ_S19_NS4_17SM75_U32x4_LDSM_NENS4_14SM90_TMA_STOREES19_NS4_17SM90_U32x4_STSM_NENS4_39AutoVectorizingCopyWithAssumedAlignmentILi128EEEEEEvvEEEEvNT_6ParamsE,(.L_x_170 - _ZN7cutlass13device_kernelINS_4gemm6kernel13GemmUniversalIN4cute5tupleIJiiiiEEENS1_10collective13CollectiveMmaINS1_35MainloopSm100TmaUmmaWarpSpecializedILi2ELi2ELi4ENS5_IJNS4_1CILi1EEESB_SB_EEEEENS5_IJNSA_ILi64EEENSA_ILi256EEENSA_ILi128EEEEEENS_6half_tENS5_IJlSB_lEEESI_SJ_NS4_8TiledMMAINS4_8MMA_AtomIJNS4_20SM100_MMA_F16BF16_SSISI_SI_fLi64ELi256ELNS4_4UMMA5MajorE0ELSO_0ELNSN_7ScaleInE0ELSP_0EEEEEENS4_6LayoutISC_NS5_IJNSA_ILi0EEEST_ST_EEEEENS5_IJNS4_10UnderscoreESW_SW_EEEEENS4_13SM90_TMA_LOADENS4_14ComposedLayoutINS4_7SwizzleILi3ELi4ELi3EEENS4_18smem_ptr_flag_bitsILi16EEENSS_INS5_IJNSA_ILi8EEESE_EEENS5_IJSE_SB_EEEEEEEvNS4_8identityESZ_S19_vS1A_EENS_8epilogue10collective18CollectiveEpilogueINS1C_23Sm100TmaWarpSpecializedILi4ELi2ELi32ELb1ELb0EEEJSH_NS5_IJNSS_ISE_SB_EES1H_EEESI_SJ_SI_SJ_NS1C_6fusion15FusionCallbacksIS1G_NS1J_17LinearCombinationISI_fSI_fLNS_15FloatRoundStyleE2EEESH_S1I_JEEENS4_5SM1004TMEM4LOAD26SM100_TMEM_LOAD_16dp256b8xESZ_S19_NS4_17SM75_U32x4_LDSM_NENS4_14SM90_TMA_STOREES19_NS4_17SM90_U32x4_STSM_NENS4_39AutoVectorizingCopyWithAssumedAlignmentILi128EEEEEEvvEEEEvNT_6ParamsE)
        .other          _ZN7cutlass13device_kernelINS_4gemm6kernel13GemmUniversalIN4cute5tupleIJiiiiEEENS1_10collective13CollectiveMmaINS1_35MainloopSm100TmaUmmaWarpSpecializedILi2ELi2ELi4ENS5_IJNS4_1CILi1EEESB_SB_EEEEENS5_IJNSA_ILi64EEENSA_ILi256EEENSA_ILi128EEEEEENS_6half_tENS5_IJlSB_lEEESI_SJ_NS4_8TiledMMAINS4_8MMA_AtomIJNS4_20SM100_MMA_F16BF16_SSISI_SI_fLi64ELi256ELNS4_4UMMA5MajorE0ELSO_0ELNSN_7ScaleInE0ELSP_0EEEEEENS4_6LayoutISC_NS5_IJNSA_ILi0EEEST_ST_EEEEENS5_IJNS4_10UnderscoreESW_SW_EEEEENS4_13SM90_TMA_LOADENS4_14ComposedLayoutINS4_7SwizzleILi3ELi4ELi3EEENS4_18smem_ptr_flag_bitsILi16EEENSS_INS5_IJNSA_ILi8EEESE_EEENS5_IJSE_SB_EEEEEEEvNS4_8identityESZ_S19_vS1A_EENS_8epilogue10collective18CollectiveEpilogueINS1C_23Sm100TmaWarpSpecializedILi4ELi2ELi32ELb1ELb0EEEJSH_NS5_IJNSS_ISE_SB_EES1H_EEESI_SJ_SI_SJ_NS1C_6fusion15FusionCallbacksIS1G_NS1J_17LinearCombinationISI_fSI_fLNS_15FloatRoundStyleE2EEESH_S1I_JEEENS4_5SM1004TMEM4LOAD26SM100_TMEM_LOAD_16dp256b8xESZ_S19_NS4_17SM75_U32x4_LDSM_NENS4_14SM90_TMA_STOREES19_NS4_17SM90_U32x4_STSM_NENS4_39AutoVectorizingCopyWithAssumedAlignmentILi128EEEEEEvvEEEEvNT_6ParamsE,@"STO_CUDA_ENTRY STV_DEFAULT"
_ZN7cutlass13device_kernelINS_4gemm6kernel13GemmUniversalIN4cute5tupleIJiiiiEEENS1_10collective13CollectiveMmaINS1_35MainloopSm100TmaUmmaWarpSpecializedILi2ELi2ELi4ENS5_IJNS4_1CILi1EEESB_SB_EEEEENS5_IJNSA_ILi64EEENSA_ILi256EEENSA_ILi128EEEEEENS_6half_tENS5_IJlSB_lEEESI_SJ_NS4_8TiledMMAINS4_8MMA_AtomIJNS4_20SM100_MMA_F16BF16_SSISI_SI_fLi64ELi256ELNS4_4UMMA5MajorE0ELSO_0ELNSN_7ScaleInE0ELSP_0EEEEEENS4_6LayoutISC_NS5_IJNSA_ILi0EEEST_ST_EEEEENS5_IJNS4_10UnderscoreESW_SW_EEEEENS4_13SM90_TMA_LOADENS4_14ComposedLayoutINS4_7SwizzleILi3ELi4ELi3EEENS4_18smem_ptr_flag_bitsILi16EEENSS_INS5_IJNSA_ILi8EEESE_EEENS5_IJSE_SB_EEEEEEEvNS4_8identityESZ_S19_vS1A_EENS_8epilogue10collective18CollectiveEpilogueINS1C_23Sm100TmaWarpSpecializedILi4ELi2ELi32ELb1ELb0EEEJSH_NS5_IJNSS_ISE_SB_EES1H_EEESI_SJ_SI_SJ_NS1C_6fusion15FusionCallbacksIS1G_NS1J_17LinearCombinationISI_fSI_fLNS_15FloatRoundStyleE2EEESH_S1I_JEEENS4_5SM1004TMEM4LOAD26SM100_TMEM_LOAD_16dp256b8xESZ_S19_NS4_17SM75_U32x4_LDSM_NENS4_14SM90_TMA_STOREES19_NS4_17SM90_U32x4_STSM_NENS4_39AutoVectorizingCopyWithAssumedAlignmentILi128EEEEEEvvEEEEvNT_6ParamsE:
[----:B------:R-:W1:Y:S01]  /*0000*/  LDC R1, c[0x0][0x37c] ;  /* 0x0000df00ff017b82 */ /* 0x000e620000000800 */
[----:B------:R-:W2:Y:S01]  /*0010*/  S2R R101, SR_TID.X ;  /* 0x0000000000657919 */ /* 0x000ea20000002100 */
[----:B------:R-:W3:Y:S01]  /*0020*/  LDCU.64 UR4, c[0x0][0x890] ;  /* 0x00011200ff0477ac */ /* 0x000ee20008000a00 */
[----:B------:R-:W-:Y:S02]  /*0030*/  PRMT R88, RZ, 0x7610, R88 ;  /* 0x00007610ff587816 */ /* 0x000fe40000000058 */
[----:B------:R-:W-:Y:S01]  /*0040*/  ELECT P5, URZ, PT ;  /* 0x0000000000ff782f */ /* 0x000fe200038a0000 */
[----:B------:R-:W4:Y:S01]  /*0050*/  LDCU.64 UR46, c[0x0][0x358] ;  /* 0x00006b00ff2e77ac */ /* 0x000f220008000a00 */
[----:B---3--:R-:W-:-:S04]  /*0060*/  UISETP.NE.U32.AND UP0, UPT, UR4, URZ, UPT ;  /* 0x000000ff0400728c */ /* 0x008fc8000bf05070 */
[----:B------:R-:W-:Y:S01]  /*0070*/  UISETP.NE.AND.EX UP0, UPT, UR5, URZ, UPT, UP0 ;  /* 0x000000ff0500728c */ /* 0x000fe2000bf05300 */
[----:B--2---:R-:W-:-:S05]  /*0080*/  SHF.R.U32.HI R93, RZ, 0x5, R101 ;  /* 0x00000005ff5d7819 */ /* 0x004fca0000011665 */
[----:B------:R-:W2:Y:S02]  /*0090*/  SHFL.IDX PT, R0, R93, RZ, 0x1f ;  /* 0x00001fff5d007589 */ /* 0x000ea400000e0000 */
[----:B--2---:R-:W-:Y:S01]  /*00a0*/  R2UR UR8, R0 ;  /* 0x00000000000872ca */ /* 0x004fe200000e0000 */
[----:B-1--4-:R-:W-:-:S14]  /*00b0*/  BRA.U UP0, `(.L_x_0) ;  /* 0x00000001002c7547 */ /* 0x012fdc000b800000 */
[----:B------:R-:W1:Y:S02]  /*00c0*/  LDCU.64 UR6, c[0x0][0x888] ;  /* 0x00011100ff0677ac */ /* 0x000e640008000a00 */
[----:B-1----:R-:W-:-:S04]  /*00d0*/  UISETP.NE.U32.AND UP0, UPT, UR6, URZ, UPT ;  /* 0x000000ff0600728c */ /* 0x002fc8000bf05070 */
[----:B------:R-:W-:-:S09]  /*00e0*/  UISETP.NE.AND.EX UP0, UPT, UR7, URZ, UPT, UP0 ;  /* 0x000000ff0700728c */ /* 0x000fd2000bf05300 */
[----:B------:R-:W-:Y:S05]  /*00f0*/  BRA.U !UP0, `(.L_x_1) ;  /* 0x0000000108107547 */ /* 0x000fea000b800000 */
[----:B------:R-:W1:Y:S02]  /*0100*/  LDC.64 R2, c[0x0][0x888] ;  /* 0x00022200ff027b82 */ /* 0x000e640000000a00 */
[----:B-1----:R1:W5:Y:S01]  /*0110*/  LDG.E R49, desc[UR46][R2.64] ;  /* 0x0000002e02317981 */ /* 0x002362000c1e1900 */
[----:B------:R-:W-:Y:S01]  /*0120*/  HFMA2 R88, -RZ, RZ, 0, 5.9604644775390625e-08 ;  /* 0x00000001ff587431 */ /* 0x000fe200000001ff */
[----:B------:R-:W-:Y:S05]  /*0130*/  BRA `(.L_x_0) ;  /* 0x00000000000c7947 */ /* 0x000fea0003800000 */
.L_x_1:
[----:B------:R-:W1:Y:S01]  /*0140*/  LDCU UR6, c[0x0][0x880] ;  /* 0x00011000ff0677ac */ /* 0x000e620008000800 */
[----:B------:R-:W-:Y:S01]  /*0150*/  HFMA2 R88, -RZ, RZ, 0, 5.9604644775390625e-08 ;  /* 0x00000001ff587431 */ /* 0x000fe200000001ff */
[----:B-1----:R-:W-:-:S07]  /*0160*/  MOV R49, UR6 ;  /* 0x0000000600317c02 */ /* 0x002fce0008000f00 */
.L_x_0:
[----:B------:R-:W2:Y:S02]  /*0170*/  LDCU.64 UR6, c[0x0][0x8b0] ;  /* 0x00011600ff0677ac */ /* 0x000ea40008000a00 */
[----:B--2---:R-:W-:-:S04]  /*0180*/  UISETP.NE.U32.AND UP0, UPT, UR6, URZ, UPT ;  /* 0x000000ff0600728c */ /* 0x004fc8000bf05070 */
[----:B------:R-:W-:-:S09]  /*0190*/  UISETP.NE.AND.EX UP0, UPT, UR7, URZ, UPT, UP0 ;  /* 0x000000ff0700728c */ /* 0x000fd2000bf05300 */
[----:B------:R-:W-:Y:S05]  /*01a0*/  BRA.U UP0, `(.L_x_2) ;  /* 0x0000000100247547 */ /* 0x000fea000b800000 */
[----:B------:R-:W2:Y:S02]  /*01b0*/  LDCU.64 UR6, c[0x0][0x8a8] ;  /* 0x00011500ff0677ac */ /* 0x000ea40008000a00 */
[----:B--2---:R-:W-:-:S04]  /*01c0*/  UISETP.NE.U32.AND UP0, UPT, UR6, URZ, UPT ;  /* 0x000000ff0600728c */ /* 0x004fc8000bf05070 */
[----:B------:R-:W-:-:S09]  /*01d0*/  UISETP.NE.AND.EX UP0, UPT, UR7, URZ, UPT, UP0 ;  /* 0x000000ff0700728c */ /* 0x000fd2000bf05300 */
[----:B------:R-:W-:Y:S05]  /*01e0*/  BRA.U !UP0, `(.L_x_3) ;  /* 0x00000001080c7547 */ /* 0x000fea000b800000 */
[----:B-1----:R-:W1:Y:S02]  /*01f0*/  LDC.64 R2, c[0x0][0x8a8] ;  /* 0x00022a00ff027b82 */ /* 0x002e640000000a00 */
[----:B-1----:R2:W5:Y:S01]  /*0200*/  LDG.E R47, desc[UR46][R2.64] ;  /* 0x0000002e022f7981 */ /* 0x002562000c1e1900 */
[----:B------:R-:W-:Y:S05]  /*0210*/  BRA `(.L_x_2) ;  /* 0x0000000000087947 */ /* 0x000fea0003800000 */
.L_x_3:
[----:B------:R-:W2:Y:S02]  /*0220*/  LDCU UR6, c[0x0][0x8a0] ;  /* 0x00011400ff0677ac */ /* 0x000ea40008000800 */
[----:B--2---:R-:W-:Y:S02]  /*0230*/  MOV R47, UR6 ;  /* 0x00000006002f7c02 */ /* 0x004fe40008000f00 */
.L_x_2:
[----:B------:R-:W-:Y:S01]  /*0240*/  IMAD.U32 R0, RZ, RZ, UR8 ;  /* 0x00000008ff007e24 */ /* 0x000fe2000f8e00ff */
[----:B------:R-:W-:Y:S04]  /*0250*/  BSSY.RECONVERGENT B0, `(.L_x_4) ;  /* 0x000000c000007945 */ /* 0x000fe80003800200 */
[C---:B------:R-:W-:Y:S02]  /*0260*/  ISETP.NE.OR P1, PT, R0.reuse, 0x1, !P5 ;  /* 0x000000010000780c */ /* 0x040fe40006f25670 */
[----:B------:R-:W-:-:S11]  /*0270*/  ISETP.NE.OR P0, PT, R0, 0x3, !P5 ;  /* 0x000000030000780c */ /* 0x000fd60006f05670 */
[----:B------:R-:W-:Y:S05]  /*0280*/  @P1 BRA `(.L_x_5) ;  /* 0x0000000000201947 */ /* 0x000fea0003800000 */
[----:B------:R-:W3:Y:S02]  /*0290*/  LDCU.64 UR6, c[0x0][0x348] ;  /* 0x00006900ff0677ac */ /* 0x000ee40008000a00 */
[----:B---3--:R-:W-:Y:S02]  /*02a0*/  UIADD3 UR10, UP1, UPT, UR6, 0x80, URZ ;  /* 0x00000080060a7890 */ /* 0x008fe4000ff3e0ff */
[----:B------:R-:W-:Y:S02]  /*02b0*/  UIADD3 UR6, UP0, UPT, UR6, 0x180, URZ ;  /* 0x0000018006067890 */ /* 0x000fe4000ff1e0ff */
[----:B------:R-:W-:Y:S02]  /*02c0*/  UIADD3.X UR11, UPT, UPT, URZ, UR7, URZ, UP1, !UPT ;  /* 0x00000007ff0b7290 */ /* 0x000fe40008ffe4ff */
[----:B------:R-:W-:-:S07]  /*02d0*/  UIADD3.X UR7, UPT, UPT, URZ, UR7, URZ, UP0, !UPT ;  /* 0x00000007ff077290 */ /* 0x000fce00087fe4ff */
[----:B------:R3:W-:Y:S02]  /*02e0*/  UTMACCTL.PF [UR10] ;  /* 0x000000000a0079b9 */ /* 0x0007e40008040000 */
[----:B------:R3:W-:Y:S02]  /*02f0*/  UTMACCTL.PF [UR6] ;  /* 0x00000000060079b9 */ /* 0x0007e40008040000 */
[----:B---3--:R-:W-:Y:S01]  /*0300*/  NOP ;  /* 0x0000000000007918 */ /* 0x008fe20000000000 */
.L_x_5:
[----:B------:R-:W-:Y:S05]  /*0310*/  BSYNC.RECONVERGENT B0 ;  /* 0x0000000000007941 */ /* 0x000fea0003800200 */
.L_x_4:
[----:B------:R-:W-:Y:S04]  /*0320*/  BSSY.RECONVERGENT B0, `(.L_x_6) ;  /* 0x000000a000007945 */ /* 0x000fe80003800200 */
        /* <DEDUP_REMOVED lines=9> */
.L_x_7:
[----:B------:R-:W-:Y:S05]  /*03c0*/  BSYNC.RECONVERGENT B0 ;  /* 0x0000000000007941 */ /* 0x000fea0003800200 */
.L_x_6:
[----:B------:R-:W3:Y:S01]  /*03d0*/  LDCU.64 UR6, c[0x0][0x888] ;  /* 0x00011100ff0677ac */ /* 0x000ee20008000a00 */
[----:B------:R-:W-:Y:S02]  /*03e0*/  UISETP.EQ.U32.AND UP1, UPT, UR4, URZ, UPT ;  /* 0x000000ff0400728c */ /* 0x000fe4000bf22070 */
[----:B------:R-:W-:Y:S02]  /*03f0*/  UPLOP3.LUT UP2, UPT, UPT, UPT, UPT, 0x80, 0x8 ;  /* 0x000000000008789c */ /* 0x000fe40003f4f070 */
[----:B---3--:R-:W-:-:S04]  /*0400*/  UISETP.NE.U32.AND UP0, UPT, UR6, URZ, UPT ;  /* 0x000000ff0600728c */ /* 0x008fc8000bf05070 */
[----:B------:R-:W-:-:S04]  /*0410*/  UISETP.NE.AND.EX UP0, UPT, UR7, URZ, UPT, UP0 ;  /* 0x000000ff0700728c */ /* 0x000fc8000bf05300 */
[----:B------:R-:W-:-:S04]  /*0420*/  UISETP.EQ.OR.EX UP3, UPT, UR5, URZ, !UP0, UP1 ;  /* 0x000000ff0500728c */ /* 0x000fc8000c762710 */
[----:B------:R-:W-:-:S05]  /*0430*/  UP2UR UR50, UPR, URZ, 0x8 ;  /* 0x00000008ff327883 */ /* 0x000fca0008000000 */
[----:B------:R-:W-:Y:S07]  /*0440*/  BRA.U !UP3, `(.L_x_8) ;  /* 0x000000010b207547 */ /* 0x000fee000b800000 */
[----:B------:R-:W-:Y:S01]  /*0450*/  UISETP.NE.U32.AND UP2, UPT, UR4, URZ, UPT ;  /* 0x000000ff0400728c */ /* 0x000fe2000bf45070 */
[----:B-----5:R-:W-:Y:S01]  /*0460*/  FSETP.NEU.AND P0, PT, R49, RZ, PT ;  /* 0x000000ff3100720b */ /* 0x020fe20003f0d000 */
[----:B------:R-:W-:Y:S02]  /*0470*/  USEL UR4, URZ, 0xffffffff, UP0 ;  /* 0xffffffffff047887 */ /* 0x000fe40008000000 */
[----:B------:R-:W-:-:S10]  /*0480*/  UISETP.NE.AND.EX UP2, UPT, UR5, URZ, UPT, UP2 ;  /* 0x000000ff0500728c */ /* 0x000fd4000bf45320 */
[----:B------:R-:W-:Y:S01]  /*0490*/  VOTEU.ANY UP1, P0 ;  /* 0x0000000000ff7886 */ /* 0x000fe20000020100 */
[----:B------:R-:W-:-:S04]  /*04a0*/  @!UP2 USEL UR4, URZ, 0xffffffff, UP1 ;  /* 0xffffffffff04a887 */ /* 0x000fc80008800000 */
[----:B------:R-:W-:-:S04]  /*04b0*/  ULOP3.LUT UR4, UR4, 0x1, URZ, 0xc0, !UPT ;  /* 0x0000000104047892 */ /* 0x000fc8000f8ec0ff */
[----:B------:R-:W-:-:S11]  /*04c0*/  UISETP.NE.U32.AND UP2, UPT, UR4, 0x1, UPT ;  /* 0x000000010400788c */ /* 0x000fd6000bf45070 */
.L_x_8:
[----:B-12---:R-:W1:Y:S01]  /*04d0*/  SHFL.IDX PT, R2, R93, RZ, 0x1f ;  /* 0x00001fff5d027589 */ /* 0x006e6200000e0000 */
[----:B------:R-:W-:-:S04]  /*04e0*/  UISETP.NE.AND UP1, UPT, UR8, 0x2, UPT ;  /* 0x000000020800788c */ /* 0x000fc8000bf25270 */
[----:B------:R-:W-:Y:S01]  /*04f0*/  USEL UR6, URZ, 0x1, UP1 ;  /* 0x00000001ff067887 */ /* 0x000fe20008800000 */
[----:B-1----:R-:W-:-:S13]  /*0500*/  ISETP.NE.AND P0, PT, R2, RZ, PT ;  /* 0x000000ff0200720c */ /* 0x002fda0003f05270 */
[----:B------:R-:W-:Y:S05]  /*0510*/  @P0 BRA `(.L_x_9) ;  /* 0x0000000000380947 */ /* 0x000fea0003800000 */
[----:B------:R-:W1:Y:S01]  /*0520*/  S2UR UR5, SR_CgaCtaId ;  /* 0x00000000000579c3 */ /* 0x000e620000008800 */
[----:B------:R-:W-:Y:S01]  /*0530*/  UMOV UR7, 0x400 ;  /* 0x0000040000077882 */ /* 0x000fe20000000000 */
[----:B------:R-:W-:Y:S01]  /*0540*/  UMOV UR4, 0x1 ;  /* 0x0000000100047882 */ /* 0x000fe20000000000 */
[----:B------:R-:W-:Y:S01]  /*0550*/  ELECT P0, URZ, PT ;  /* 0x0000000000ff782f */ /* 0x000fe20003800000 */
[----:B------:R-:W-:-:S04]  /*0560*/  UIADD3 UR10, UPT, UPT, -UR4, 0x100000, URZ ;  /* 0x00100000040a7890 */ /* 0x000fc8000fffe1ff */
[----:B------:R-:W-:Y:S02]  /*0570*/  USHF.L.U32 UR11, UR10, 0xb, URZ ;  /* 0x0000000b0a0b7899 */ /* 0x000fe400080006ff */
[----:B------:R-:W-:Y:S02]  /*0580*/  USHF.L.U32 UR10, UR10, 0x1, URZ ;  /* 0x000000010a0a7899 */ /* 0x000fe400080006ff */
[----:B-1----:R-:W-:Y:S01]  /*0590*/  ULEA UR5, UR5, UR7, 0x18 ;  /* 0x0000000705057291 */ /* 0x002fe2000f8ec0ff */
[----:B------:R-:W1:Y:S11]  /*05a0*/  FENCE.VIEW.ASYNC.S ;  /* 0x00000000000073c6 */ /* 0x000e760000000000 */
[----:B-1----:R1:W2:Y:S01]  /*05b0*/  SYNCS.EXCH.64 URZ, [UR5], UR10 ;  /* 0x0000000a05ff75b2 */ /* 0x0022a20008000100 */
[----:B------:R1:W3:Y:S01]  /*05c0*/  SYNCS.EXCH.64 URZ, [UR5+0x10], UR10 ;  /* 0x0000100a05ff75b2 */ /* 0x0002e20008000100 */
[----:B------:R1:W4:Y:S01]  /*05d0*/  SYNCS.EXCH.64 URZ, [UR5+0x8], UR10 ;  /* 0x0000080a05ff75b2 */ /* 0x0003220008000100 */
[----:B------:R1:W1:Y:S01]  /*05e0*/  SYNCS.EXCH.64 URZ, [UR5+0x18], UR10 ;  /* 0x0000180a05ff75b2 */ /* 0x0002620008000100 */
[----:B------:R-:W-:Y:S01]  /*05f0*/  NOP ;  /* 0x0000000000007918 */ /* 0x000fe20000000000 */
.L_x_9:
[----:B------:R-:W2:Y:S01]  /*0600*/  SHFL.IDX PT, R2, R93, RZ, 0x1f ;  /* 0x00001fff5d027589 */ /* 0x000ea200000e0000 */
[----:B------:R-:W-:Y:S01]  /*0610*/  NOP ;  /* 0x0000000000007918 */ /* 0x000fe20000000000 */
[----:B--2---:R-:W-:-:S13]  /*0620*/  ISETP.NE.AND P0, PT, R2, 0x1, PT ;  /* 0x000000010200780c */ /* 0x004fda0003f05270 */
[----:B------:R-:W-:Y:S05]  /*0630*/  @P0 BRA `(.L_x_10) ;  /* 0x0000000000580947 */ /* 0x000fea0003800000 */
[----:B------:R-:W2:Y:S01]  /*0640*/  S2UR UR7, SR_CgaCtaId ;  /* 0x00000000000779c3 */ /* 0x000ea20000008800 */
[----:B------:R-:W-:Y:S01]  /*0650*/  UMOV UR9, 0x400 ;  /* 0x0000040000097882 */ /* 0x000fe20000000000 */
[----:B-1----:R-:W-:Y:S01]  /*0660*/  UMOV UR5, 0x20 ;  /* 0x0000002000057882 */ /* 0x002fe20000000000 */
[----:B------:R-:W-:Y:S01]  /*0670*/  UMOV UR4, 0x80 ;  /* 0x0000008000047882 */ /* 0x000fe20000000000 */
[----:B------:R-:W-:-:S04]  /*0680*/  UIADD3 UR10, UPT, UPT, -UR5, 0x100000, URZ ;  /* 0x00100000050a7890 */ /* 0x000fc8000fffe1ff */
[----:B------:R-:W-:Y:S02]  /*0690*/  USHF.L.U32 UR11, UR10, 0xb, URZ ;  /* 0x0000000b0a0b7899 */ /* 0x000fe400080006ff */
[----:B------:R-:W-:Y:S02]  /*06a0*/  USHF.L.U32 UR10, UR10, 0x1, URZ ;  /* 0x000000010a0a7899 */ /* 0x000fe400080006ff */
[----:B------:R-:W-:-:S04]  /*06b0*/  UIADD3 UR4, UPT, UPT, -UR4, 0x100000, URZ ;  /* 0x0010000004047890 */ /* 0x000fc8000fffe1ff */
[----:B------:R-:W-:Y:S02]  /*06c0*/  USHF.L.U32 UR5, UR4, 0xb, URZ ;  /* 0x0000000b04057899 */ /* 0x000fe400080006ff */
[----:B------:R-:W-:Y:S01]  /*06d0*/  USHF.L.U32 UR4, UR4, 0x1, URZ ;  /* 0x0000000104047899 */ /* 0x000fe200080006ff */
[----:B------:R-:W-:Y:S01]  /*06e0*/  ELECT P0, URZ, PT ;  /* 0x0000000000ff782f */ /* 0x000fe20003800000 */
[----:B--2---:R-:W-:Y:S01]  /*06f0*/  ULEA UR7, UR7, UR9, 0x18 ;  /* 0x0000000907077291 */ /* 0x004fe2000f8ec0ff */
[----:B------:R-:W1:Y:S11]  /*0700*/  FENCE.VIEW.ASYNC.S ;  /* 0x00000000000073c6 */ /* 0x000e760000000000 */
[----:B-1----:R2:W1:Y:S01]  /*0710*/  SYNCS.EXCH.64 URZ, [UR7+0x20], UR10 ;  /* 0x0000200a07ff75b2 */ /* 0x0024620008000100 */
[----:B------:R2:W1:Y:S01]  /*0720*/  SYNCS.EXCH.64 URZ, [UR7+0x40], UR4 ;  /* 0x0000400407ff75b2 */ /* 0x0004620008000100 */
[----:B------:R2:W1:Y:S01]  /*0730*/  SYNCS.EXCH.64 URZ, [UR7+0x28], UR10 ;  /* 0x0000280a07ff75b2 */ /* 0x0004620008000100 */
[----:B------:R2:W1:Y:S01]  /*0740*/  SYNCS.EXCH.64 URZ, [UR7+0x48], UR4 ;  /* 0x0000480407ff75b2 */ /* 0x0004620008000100 */
[----:B------:R2:W1:Y:S01]  /*0750*/  SYNCS.EXCH.64 URZ, [UR7+0x30], UR10 ;  /* 0x0000300a07ff75b2 */ /* 0x0004620008000100 */
[----:B------:R2:W1:Y:S01]  /*0760*/  SYNCS.EXCH.64 URZ, [UR7+0x50], UR4 ;  /* 0x0000500407ff75b2 */ /* 0x0004620008000100 */
[----:B------:R2:W1:Y:S01]  /*0770*/  SYNCS.EXCH.64 URZ, [UR7+0x38], UR10 ;  /* 0x0000380a07ff75b2 */ /* 0x0004620008000100 */
[----:B------:R2:W1:Y:S02]  /*0780*/  SYNCS.EXCH.64 URZ, [UR7+0x58], UR4 ;  /* 0x0000580407ff75b2 */ /* 0x0004640008000100 */
[----:B--2---:R-:W-:Y:S01]  /*0790*/  NOP ;  /* 0x0000000000007918 */ /* 0x004fe20000000000 */
.L_x_10:
[----:B------:R-:W2:Y:S01]  /*07a0*/  SHFL.IDX PT, R2, R93, RZ, 0x1f ;  /* 0x00001fff5d027589 */ /* 0x000ea200000e0000 */
[----:B------:R-:W-:Y:S01]  /*07b0*/  NOP ;  /* 0x0000000000007918 */ /* 0x000fe20000000000 */
[----:B--2---:R-:W-:-:S13]  /*07c0*/  ISETP.NE.AND P0, PT, R2, 0x3, PT ;  /* 0x000000030200780c */ /* 0x004fda0003f05270 */
[----:B------:R-:W-:Y:S05]  /*07d0*/  @P0 BRA `(.L_x_11) ;  /* 0x0000000000300947 */ /* 0x000fea0003800000 */
[----:B-1----:R-:W1:Y:S01]  /*07e0*/  S2UR UR5, SR_CgaCtaId ;  /* 0x00000000000579c3 */ /* 0x002e620000008800 */
        /* <DEDUP_REMOVED lines=8> */
[----:B-1----:R2:W1:Y:S01]  /*0870*/  SYNCS.EXCH.64 URZ, [UR5+0x60], UR10 ;  /* 0x0000600a05ff75b2 */ /* 0x0024620008000100 */
[----:B------:R2:W1:Y:S02]  /*0880*/  SYNCS.EXCH.64 URZ, [UR5+0x68], UR10 ;  /* 0x0000680a05ff75b2 */ /* 0x0004640008000100 */
[----:B--2---:R-:W-:Y:S01]  /*0890*/  NOP ;  /* 0x0000000000007918 */ /* 0x004fe20000000000 */
.L_x_11:
[----:B------:R-:W2:Y:S01]  /*08a0*/  SHFL.IDX PT, R2, R93, RZ, 0x1f ;  /* 0x00001fff5d027589 */ /* 0x000ea200000e0000 */
[----:B------:R-:W-:Y:S01]  /*08b0*/  NOP ;  /* 0x0000000000007918 */ /* 0x000fe20000000000 */
[----:B--2---:R-:W-:-:S13]  /*08c0*/  ISETP.NE.AND P0, PT, R2, 0x4, PT ;  /* 0x000000040200780c */ /* 0x004fda0003f05270 */
[----:B------:R-:W-:Y:S05]  /*08d0*/  @P0 BRA `(.L_x_12) ;  /* 0x00000000004c0947 */ /* 0x000fea0003800000 */
[----:B-1----:R-:W1:Y:S01]  /*08e0*/  S2UR UR5, SR_CgaCtaId ;  /* 0x00000000000579c3 */ /* 0x002e620000008800 */
[----:B------:R-:W-:Y:S01]  /*08f0*/  UMOV UR9, 0x100 ;  /* 0x0000010000097882 */ /* 0x000fe20000000000 */
[----:B------:R-:W-:Y:S01]  /*0900*/  UMOV UR7, 0x400 ;  /* 0x0000040000077882 */ /* 0x000fe20000000000 */
[----:B------:R-:W-:Y:S01]  /*0910*/  USEL UR9, UR9, 0xe0, UP2 ;  /* 0x000000e009097887 */ /* 0x000fe20009000000 */
[----:B------:R-:W-:Y:S01]  /*0920*/  UMOV UR4, 0x1 ;  /* 0x0000000100047882 */ /* 0x000fe20000000000 */
[----:B------:R-:W-:Y:S01]  /*0930*/  ELECT P0, URZ, PT ;  /* 0x0000000000ff782f */ /* 0x000fe20003800000 */
[----:B------:R-:W-:-:S04]  /*0940*/  UIADD3 UR10, UPT, UPT, -UR4, 0x100000, URZ ;  /* 0x00100000040a7890 */ /* 0x000fc8000fffe1ff */
[----:B------:R-:W-:Y:S02]  /*0950*/  USHF.L.U32 UR11, UR10, 0xb, URZ ;  /* 0x0000000b0a0b7899 */ /* 0x000fe400080006ff */
[----:B------:R-:W-:Y:S02]  /*0960*/  USHF.L.U32 UR10, UR10, 0x1, URZ ;  /* 0x000000010a0a7899 */ /* 0x000fe400080006ff */
[----:B------:R-:W-:-:S04]  /*0970*/  UIADD3 UR12, UPT, UPT, -UR9, 0x100000, URZ ;  /* 0x00100000090c7890 */ /* 0x000fc8000fffe1ff */
[----:B------:R-:W-:Y:S02]  /*0980*/  USHF.L.U32 UR13, UR12, 0xb, URZ ;  /* 0x0000000b0c0d7899 */ /* 0x000fe400080006ff */
[----:B------:R-:W-:Y:S02]  /*0990*/  USHF.L.U32 UR12, UR12, 0x1, URZ ;  /* 0x000000010c0c7899 */ /* 0x000fe400080006ff */
[----:B-1----:R-:W-:Y:S01]  /*09a0*/  ULEA UR5, UR5, UR7, 0x18 ;  /* 0x0000000705057291 */ /* 0x002fe2000f8ec0ff */
[----:B------:R-:W1:Y:S11]  /*09b0*/  FENCE.VIEW.ASYNC.S ;  /* 0x00000000000073c6 */ /* 0x000e760000000000 */
[----:B-1----:R2:W1:Y:S01]  /*09c0*/  SYNCS.EXCH.64 URZ, [UR5+0x70], UR10 ;  /* 0x0000700a05ff75b2 */ /* 0x0024620008000100 */
[----:B------:R2:W1:Y:S01]  /*09d0*/  SYNCS.EXCH.64 URZ, [UR5+0x80], UR12 ;  /* 0x0000800c05ff75b2 */ /* 0x0004620008000100 */
[----:B------:R2:W1:Y:S01]  /*09e0*/  SYNCS.EXCH.64 URZ, [UR5+0x78], UR10 ;  /* 0x0000780a05ff75b2 */ /* 0x0004620008000100 */
[----:B------:R2:W1:Y:S02]  /*09f0*/  SYNCS.EXCH.64 URZ, [UR5+0x88], UR12 ;  /* 0x0000880c05ff75b2 */ /* 0x0004640008000100 */
[----:B--2---:R-:W-:Y:S01]  /*0a00*/  NOP ;  /* 0x0000000000007918 */ /* 0x004fe20000000000 */
.L_x_12:
        /* <DEDUP_REMOVED lines=26> */
.L_x_13:
        /* <DEDUP_REMOVED lines=18> */
.L_x_14:
[----:B-1----:R-:W1:Y:S01]  /*0cd0*/  S2UR UR5, SR_CTAID.X ;  /* 0x00000000000579c3 */ /* 0x002e620000002500 */
[----:B------:R-:W-:-:S05]  /*0ce0*/  CS2R.32 R87, SR_CgaSize ;  /* 0x0000000000577805 */ /* 0x000fca0000008a00 */
[----:B------:R-:W-:-:S05]  /*0cf0*/  IMAD R87, R87, -0xa0, RZ ;  /* 0xffffff6057577824 */ /* 0x000fca00078e02ff */
[----:B------:R-:W-:-:S14]  /*0d00*/  R2UR UR9, R87 ;  /* 0x00000000570972ca */ /* 0x000fdc00000e0000 */
[----:B------:R-:W2:Y:S01]  /*0d10*/  LDCU UR9, c[0x0][UR9+0x2b0] ;  /* 0x00005600090977ac */ /* 0x000ea20008000800 */
[----:B------:R-:W-:Y:S01]  /*0d20*/  NOP ;  /* 0x0000000000007918 */ /* 0x000fe20000000000 */
[----:B------:R-:W-:-:S05]  /*0d30*/  CS2R.32 R87, SR_CgaSize ;  /* 0x0000000000577805 */ /* 0x000fca0000008a00 */
[----:B------:R-:W-:-:S05]  /*0d40*/  IMAD R87, R87, -0xa0, RZ ;  /* 0xffffff6057577824 */ /* 0x000fca00078e02ff */
[----:B------:R-:W-:-:S14]  /*0d50*/  R2UR UR7, R87 ;  /* 0x00000000570772ca */ /* 0x000fdc00000e0000 */
[----:B------:R-:W3:Y:S01]  /*0d60*/  LDCU UR7, c[0x0][UR7+0x2b4] ;  /* 0x00005680070777ac */ /* 0x000ee20008000800 */
[----:B------:R-:W4:Y:S08]  /*0d70*/  S2UR UR4, SR_CTAID.Y ;  /* 0x00000000000479c3 */ /* 0x000f300000002600 */
[----:B------:R-:W3:Y:S01]  /*0d80*/  LDC R10, c[0x0][0xb24] ;  /* 0x0002c900ff0a7b82 */ /* 0x000ee20000000800 */
[----:B-1----:R-:W-:-:S02]  /*0d90*/  I2FP.F32.U32 R87, UR5 ;  /* 0x0000000500577c45 */ /* 0x002fc40008201000 */
[----:B------:R-:W-:-:S05]  /*0da0*/  CS2R.32 R3, SR_CgaSize ;  /* 0x0000000000037805 */ /* 0x000fca0000008a00 */
[----:B------:R-:W-:-:S06]  /*0db0*/  IMAD R3, R3, -0xa0, RZ ;  /* 0xffffff6003037824 */ /* 0x000fcc00078e02ff */
[----:B------:R-:W1:Y:S01]  /*0dc0*/  LDC R3, c[0x0][R3+0x2a0] ;  /* 0x0000a80003037b82 */ /* 0x000e620000000800 */
[----:B------:R-:W-:Y:S01]  /*0dd0*/  MOV R15, UR5 ;  /* 0x00000005000f7c02 */ /* 0x000fe20008000f00 */
[----:B--2---:R-:W-:Y:S01]  /*0de0*/  FMUL R87, R87, UR9 ;  /* 0x0000000957577c20 */ /* 0x004fe20008400000 */
[----:B----4-:R-:W-:Y:S02]  /*0df0*/  I2FP.F32.U32 R86, UR4 ;  /* 0x0000000400567c45 */ /* 0x010fe40008201000 */
[----:B------:R-:W-:-:S05]  /*0e00*/  CS2R.32 R2, SR_CgaSize ;  /* 0x0000000000027805 */ /* 0x000fca0000008a00 */
[----:B------:R-:W-:-:S06]  /*0e10*/  IMAD R2, R2, -0xa0, RZ ;  /* 0xffffff6002027824 */ /* 0x000fcc00078e02ff */
[----:B------:R-:W2:Y:S01]  /*0e20*/  LDC R2, c[0x0][R2+0x2a4] ;  /* 0x0000a90002027b82 */ /* 0x000ea20000000800 */
[----:B------:R-:W-:Y:S01]  /*0e30*/  MOV R14, UR4 ;  /* 0x00000004000e7c02 */ /* 0x000fe20008000f00 */
[----:B------:R-:W4:Y:S01]  /*0e40*/  F2I.U32.TRUNC.NTZ R87, R87 ;  /* 0x0000005700577305 */ /* 0x000f22000020f000 */
[----:B---3--:R-:W-:-:S05]  /*0e50*/  FMUL R86, R86, UR7 ;  /* 0x0000000756567c20 */ /* 0x008fca0008400000 */
[----:B------:R-:W-:Y:S01]  /*0e60*/  BAR.SYNC.DEFER_BLOCKING 0x0 ;  /* 0x0000000000007b1d */ /* 0x000fe20000010000 */
[----:B------:R-:W-:-:S05]  /*0e70*/  ISETP.GE.AND P0, PT, R10, 0x1, PT ;  /* 0x000000010a00780c */ /* 0x000fca0003f06270 */
[----:B------:R-:W3:Y:S02]  /*0e80*/  F2I.U32.TRUNC.NTZ R86, R86 ;  /* 0x0000005600567305 */ /* 0x000ee4000020f000 */
[----:B------:R-:W2:Y:S01]  /*0e90*/  S2UR UR36, SR_CTAID.Z ;  /* 0x00000000002479c3 */ /* 0x000ea20000002700 */
[----:B----4-:R-:W-:-:S05]  /*0ea0*/  IADD3 R87, PT, PT, -R87, RZ, RZ ;  /* 0x000000ff57577210 */ /* 0x010fca0007ffe1ff */
[----:B-1----:R-:W-:Y:S01]  /*0eb0*/  IMAD R87, R3, R87, UR5 ;  /* 0x0000000503577e24 */ /* 0x002fe2000f8e0257 */
[----:B---3--:R-:W-:-:S05]  /*0ec0*/  IADD3 R86, PT, PT, -R86, RZ, RZ ;  /* 0x000000ff56567210 */ /* 0x008fca0007ffe1ff */
[----:B--2---:R-:W-:Y:S01]  /*0ed0*/  IMAD R86, R2, R86, UR4 ;  /* 0x0000000402567e24 */ /* 0x004fe2000f8e0256 */
[----:B------:R-:W-:Y:S06]  /*0ee0*/  @!P0 BRA `(.L_x_15) ;  /* 0x0000000000b88947 */ /* 0x000fec0003800000 */
[----:B------:R-:W1:Y:S01]  /*0ef0*/  LDC.64 R4, c[0x0][0xb18] ;  /* 0x0002c600ff047b82 */ /* 0x000e620000000a00 */
[----:B------:R-:W-:-:S07]  /*0f00*/  ISETP.NE.AND P0, PT, R10, 0x1, PT ;  /* 0x000000010a00780c */ /* 0x000fce0003f05270 */
[----:B------:R-:W2:Y:S08]  /*0f10*/  LDC R9, c[0x0][0xb0c] ;  /* 0x0002c300ff097b82 */ /* 0x000eb00000000800 */
[----:B------:R-:W3:Y:S08]  /*0f20*/  LDC R12, c[0x0][0x370] ;  /* 0x0000dc00ff0c7b82 */ /* 0x000ef00000000800 */
[----:B------:R-:W4:Y:S01]  /*0f30*/  LDC R11, c[0x0][0x374] ;  /* 0x0000dd00ff0b7b82 */ /* 0x000f220000000800 */
[----:B-1----:R-:W-:-:S07]  /*0f40*/  ISETP.NE.AND P1, PT, R4, 0x1, PT ;  /* 0x000000010400780c */ /* 0x002fce0003f25270 */
[----:B------:R-:W3:Y:S01]  /*0f50*/  LDC.64 R6, c[0x0][0xb10] ;  /* 0x0002c400ff067b82 */ /* 0x000ee20000000a00 */
[----:B--2---:R-:W-:-:S07]  /*0f60*/  ISETP.NE.AND P2, PT, R9, 0x1, PT ;  /* 0x000000010900780c */ /* 0x004fce0003f45270 */
[----:B------:R-:W1:Y:S08]  /*0f70*/  LDC R8, c[0x0][0xb20] ;  /* 0x0002c800ff087b82 */ /* 0x000e700000000800 */
[----:B------:R-:W2:Y:S01]  /*0f80*/  LDC.64 R2, c[0x0][0xb28] ;  /* 0x0002ca00ff027b82 */ /* 0x000ea20000000a00 */
[----:B----4-:R-:W-:-:S04]  /*0f90*/  IMAD.HI.U32 R13, R11, R5, RZ ;  /* 0x000000050b0d7227 */ /* 0x010fc800078e00ff */
[----:B------:R-:W-:-:S04]  /*0fa0*/  IMAD.HI.U32 R5, R14, R5, RZ ;  /* 0x000000050e057227 */ /* 0x000fc800078e00ff */
[----:B---3--:R-:W-:-:S05]  /*0fb0*/  IMAD.HI.U32 R16, R12, R6, RZ ;  /* 0x000000060c107227 */ /* 0x008fca00078e00ff */
[-C--:B------:R-:W-:Y:S01]  /*0fc0*/  @P2 SHF.R.U32.HI R12, RZ, R7.reuse, R16 ;  /* 0x00000007ff0c2219 */ /* 0x080fe20000011610 */
[----:B------:R-:W-:Y:S01]  /*0fd0*/  IMAD.HI.U32 R16, R15, R6, RZ ;  /* 0x000000060f107227 */ /* 0x000fe200078e00ff */
[-C--:B-1----:R-:W-:Y:S02]  /*0fe0*/  @P1 SHF.R.U32.HI R11, RZ, R8.reuse, R13 ;  /* 0x00000008ff0b1219 */ /* 0x082fe4000001160d */
[----:B------:R-:W-:Y:S02]  /*0ff0*/  SHF.R.U32.HI R5, RZ, R8, R5 ;  /* 0x00000008ff057219 */ /* 0x000fe40000011605 */
[----:B------:R-:W-:Y:S02]  /*1000*/  SHF.R.U32.HI R16, RZ, R7, R16 ;  /* 0x00000007ff107219 */ /* 0x000fe40000011610 */
[----:B------:R-:W-:Y:S01]  /*1010*/  SEL R5, R14, R5, !P1 ;  /* 0x000000050e057207 */ /* 0x000fe20004800000 */
[----:B--2---:R-:W-:Y:S01]  /*1020*/  IMAD.HI.U32 R13, R11, R2, RZ ;  /* 0x000000020b0d7227 */ /* 0x004fe200078e00ff */
[----:B------:R-:W-:-:S03]  /*1030*/  SEL R16, R15, R16, !P2 ;  /* 0x000000100f107207 */ /* 0x000fc60005000000 */
[----:B------:R-:W-:Y:S01]  /*1040*/  IMAD.HI.U32 R6, R12, R2, RZ ;  /* 0x000000020c067227 */ /* 0x000fe200078e00ff */
[----:B------:R-:W-:-:S04]  /*1050*/  @P0 SHF.R.U32.HI R11, RZ, R3, R13 ;  /* 0x00000003ff0b0219 */ /* 0x000fc8000001160d */
[----:B------:R-:W-:Y:S01]  /*1060*/  @P0 SHF.R.U32.HI R12, RZ, R3, R6 ;  /* 0x00000003ff0c0219 */ /* 0x000fe20000011606 */
[----:B------:R-:W-:-:S04]  /*1070*/  IMAD R11, R11, R10, RZ ;  /* 0x0000000a0b0b7224 */ /* 0x000fc800078e02ff */
[----:B------:R-:W-:Y:S01]  /*1080*/  IMAD R6, R12, R10, RZ ;  /* 0x0000000a0c067224 */ /* 0x000fe200078e02ff */
[----:B------:R-:W-:-:S04]  /*1090*/  ISETP.GE.AND P1, PT, R5, R11, PT ;  /* 0x0000000b0500720c */ /* 0x000fc80003f26270 */
[----:B------:R-:W-:Y:S01]  /*10a0*/  ISETP.GE.OR P1, PT, R16, R6, P1 ;  /* 0x000000061000720c */ /* 0x000fe20000f26670 */
[----:B------:R-:W-:-:S05]  /*10b0*/  IMAD.HI.U32 R6, R5, R2, RZ ;  /* 0x0000000205067227 */ /* 0x000fca00078e00ff */
[----:B------:R-:W-:-:S04]  /*10c0*/  SHF.R.U32.HI R6, RZ, R3, R6 ;  /* 0x00000003ff067219 */ /* 0x000fc80000011606 */
[----:B------:R-:W-:-:S03]  /*10d0*/  SEL R6, R5, R6, !P0 ;  /* 0x0000000605067207 */ /* 0x000fc60004000000 */
[----:B------:R-:W-:Y:S01]  /*10e0*/  @!P1 IMAD.HI.U32 R7, R16, R2, RZ ;  /* 0x0000000210079227 */ /* 0x000fe200078e00ff */
[----:B------:R-:W-:-:S04]  /*10f0*/  IADD3 R2, PT, PT, -R6, RZ, RZ ;  /* 0x000000ff06027210 */ /* 0x000fc80007ffe1ff */
[----:B------:R-:W-:Y:S01]  /*1100*/  @!P1 SHF.R.U32.HI R3, RZ, R3, R7 ;  /* 0x00000003ff039219 */ /* 0x000fe20000011607 */
[----:B------:R-:W-:Y:S01]  /*1110*/  IMAD R2, R10, R2, R5 ;  /* 0x000000020a027224 */ /* 0x000fe200078e0205 */
[----:B------:R-:W-:Y:S02]  /*1120*/  IADD3 R7, PT, PT, -R5, RZ, RZ ;  /* 0x000000ff05077210 */ /* 0x000fe40007ffe1ff */
[----:B------:R-:W-:-:S03]  /*1130*/  @!P1 SEL R3, R16, R3, !P0 ;  /* 0x0000000310039207 */ /* 0x000fc60004000000 */
[----:B------:R-:W-:Y:S02]  /*1140*/  IMAD R7, R4, R7, R14 ;  /* 0x0000000704077224 */ /* 0x000fe400078e020e */
[--C-:B------:R-:W-:Y:S02]  /*1150*/  @!P1 IMAD.IADD R6, R6, 0x1, -R3.reuse ;  /* 0x0000000106069824 */ /* 0x100fe400078e0a03 */
[----:B------:R-:W-:Y:S01]  /*1160*/  @!P1 IMAD R3, R2, R12, R3 ;  /* 0x0000000c02039224 */ /* 0x000fe200078e0203 */
[----:B------:R-:W-:Y:S01]  /*1170*/  IADD3 R2, PT, PT, -R16, RZ, RZ ;  /* 0x000000ff10027210 */ /* 0x000fe20007ffe1ff */
[----:B------:R-:W-:Y:S02]  /*1180*/  @!P1 IMAD R5, R6, R10, R16 ;  /* 0x0000000a06059224 */ /* 0x000fe400078e0210 */
[----:B------:R-:W-:Y:S02]  /*1190*/  @!P1 IMAD.MOV.U32 R16, RZ, RZ, R3 ;  /* 0x000000ffff109224 */ /* 0x000fe400078e0003 */
[----:B------:R-:W-:-:S02]  /*11a0*/  IMAD R2, R9, R2, R15 ;  /* 0x0000000209027224 */ /* 0x000fc400078e020f */
[----:B------:R-:W-:Y:S02]  /*11b0*/  IMAD R14, R5, R4, R7 ;  /* 0x00000004050e7224 */ /* 0x000fe400078e0207 */
[----:B------:R-:W-:Y:S02]  /*11c0*/  IMAD R15, R16, R9, R2 ;  /* 0x00000009100f7224 */ /* 0x000fe400078e0202 */
.L_x_15:
[----:B------:R-:W1:Y:S01]  /*11d0*/  LDCU UR4, c[0x0][0xb30] ;  /* 0x00016600ff0477ac */ /* 0x000e620008000800 */
[----:B------:R-:W2:Y:S08]  /*11e0*/  S2UR UR37, SR_CgaCtaId ;  /* 0x00000000002579c3 */ /* 0x000eb00000008800 */
[----:B------:R-:W3:Y:S01]  /*11f0*/  LDC R40, c[0x0][0xb24] ;  /* 0x0002c900ff287b82 */ /* 0x000ee20000000800 */
[----:B-1----:R-:W-:-:S09]  /*1200*/  UISETP.NE.AND UP1, UPT, UR4, 0x1, UPT ;  /* 0x000000010400788c */ /* 0x002fd2000bf25270 */
[----:B--2---:R-:W-:Y:S05]  /*1210*/  BRA.U UP1, `(.L_x_16) ;  /* 0x0000000101407547 */ /* 0x004fea000b800000 */
[----:B------:R-:W1:Y:S08]  /*1220*/  LDC.64 R4, c[0x0][0xb10] ;  /* 0x0002c400ff047b82 */ /* 0x000e700000000a00 */
[----:B------:R-:W2:Y:S08]  /*1230*/  LDC.64 R2, c[0x0][0xb18] ;  /* 0x0002c600ff027b82 */ /* 0x000eb00000000a00 */
[----:B------:R-:W4:Y:S08]  /*1240*/  LDC R6, c[0x0][0xb20] ;  /* 0x0002c800ff067b82 */ /* 0x000f300000000800 */
[----:B------:R-:W3:Y:S01]  /*1250*/  LDC R7, c[0x0][0xb0c] ;  /* 0x0002c300ff077b82 */ /* 0x000ee20000000800 */
[----:B-1----:R-:W-:-:S05]  /*1260*/  IMAD.HI.U32 R4, R15, R4, RZ ;  /* 0x000000040f047227 */ /* 0x002fca00078e00ff */
[----:B------:R-:W-:Y:S01]  /*1270*/  SHF.R.U32.HI R4, RZ, R5, R4 ;  /* 0x00000005ff047219 */ /* 0x000fe20000011604 */
[----:B--2---:R-:W-:Y:S01]  /*1280*/  IMAD.HI.U32 R3, R14, R3, RZ ;  /* 0x000000030e037227 */ /* 0x004fe200078e00ff */
[----:B------:R-:W-:-:S04]  /*1290*/  ISETP.NE.AND P0, PT, R2, 0x1, PT ;  /* 0x000000010200780c */ /* 0x000fc80003f05270 */
[----:B----4-:R-:W-:-:S04]  /*12a0*/  SHF.R.U32.HI R3, RZ, R6, R3 ;  /* 0x00000006ff037219 */ /* 0x010fc80000011603 */
[----:B------:R-:W-:Y:S02]  /*12b0*/  SEL R3, R14, R3, !P0 ;  /* 0x000000030e037207 */ /* 0x000fe40004000000 */
[----:B---3--:R-:W-:-:S04]  /*12c0*/  ISETP.NE.AND P1, PT, R7, 0x1, PT ;  /* 0x000000010700780c */ /* 0x008fc80003f25270 */
[----:B------:R-:W-:-:S05]  /*12d0*/  SEL R4, R15, R4, !P1 ;  /* 0x000000040f047207 */ /* 0x000fca0004800000 */
[----:B------:R-:W-:Y:S02]  /*12e0*/  IMAD.IADD R5, R3, 0x1, -R4 ;  /* 0x0000000103057824 */ /* 0x000fe400078e0a04 */
[----:B------:R-:W-:Y:S02]  /*12f0*/  IMAD.IADD R3, R4, 0x1, -R3 ;  /* 0x0000000104037824 */ /* 0x000fe400078e0a03 */
[----:B------:R-:W-:Y:S02]  /*1300*/  IMAD R15, R5, R7, R15 ;  /* 0x00000007050f7224 */ /* 0x000fe400078e020f */
[----:B------:R-:W-:-:S07]  /*1310*/  IMAD R14, R3, R2, R14 ;  /* 0x00000002030e7224 */ /* 0x000fce00078e020e */
.L_x_16:
[----:B------:R-:W-:Y:S01]  /*1320*/  BAR.SYNC.DEFER_BLOCKING 0x0 ;  /* 0x0000000000007b1d */ /* 0x000fe20000010000 */
[----:B------:R-:W-:Y:S01]  /*1330*/  UISETP.NE.AND UP1, UPT, UR8, 0x2, UPT ;  /* 0x000000020800788c */ /* 0x000fe2000bf25270 */
[----:B------:R-:W-:Y:S02]  /*1340*/  ISETP.NE.OR P5, PT, R0, 0x2, !P5 ;  /* 0x000000020000780c */ /* 0x000fe40006fa5670 */
[----:B------:R-:W-:-:S06]  /*1350*/  LOP3.LUT R2, R101, 0x1f, RZ, 0xc0, !PT ;  /* 0x0000001f65027812 */ /* 0x000fcc00078ec0ff */
[----:B------:R-:W-:Y:S05]  /*1360*/  BRA.U UP1, `(.L_x_17) ;  /* 0x00000011016c7547 */ /* 0x000fea000b800000 */
[----:B------:R-:W1:Y:S01]  /*1370*/  LDCU UR13, c[0x0][0x38c] ;  /* 0x00007180ff0d77ac */ /* 0x000e620008000800 */
[----:B------:R-:W2:Y:S01]  /*1380*/  LDC R8, c[0x0][0x370] ;  /* 0x0000dc00ff087b82 */ /* 0x000ea20000000800 */
[----:B------:R-:W-:Y:S01]  /*1390*/  PLOP3.LUT P1, PT, PT, PT, UP2, 0x80, 0x8 ;  /* 0x000000000008781c */ /* 0x000fe20003f2f028 */
[----:B------:R-:W-:Y:S01]  /*13a0*/  IMAD.MOV.U32 R17, RZ, RZ, 0x1 ;  /* 0x00000001ff117424 */ /* 0x000fe200078e00ff */
[----:B------:R-:W-:Y:S01]  /*13b0*/  ISETP.EQ.OR P4, PT, R2, RZ, P5 ;  /* 0x000000ff0200720c */ /* 0x000fe20002f82670 */
[----:B------:R-:W-:Y:S01]  /*13c0*/  IMAD.MOV.U32 R16, RZ, RZ, RZ ;  /* 0x000000ffff107224 */ /* 0x000fe200078e00ff */
[----:B------:R-:W-:Y:S02]  /*13d0*/  PLOP3.LUT P1, PT, P1, PT, PT, 0x8, 0x80 ;  /* 0x000000000080781c */ /* 0x000fe40000f2e170 */
[----:B------:R-:W-:Y:S01]  /*13e0*/  CS2R R12, SRZ ;  /* 0x00000000000c7805 */ /* 0x000fe2000001ff00 */
[----:B------:R-:W-:Y:S01]  /*13f0*/  IMAD.MOV.U32 R11, RZ, RZ, 0x1 ;  /* 0x00000001ff0b7424 */ /* 0x000fe200078e00ff */
[----:B------:R-:W4:Y:S01]  /*1400*/  LDC R0, c[0x0][0x374] ;  /* 0x0000dd00ff007b82 */ /* 0x000f220000000800 */
[----:B------:R-:W2:Y:S01]  /*1410*/  LDCU.64 UR22, c[0x0][0x348] ;  /* 0x00006900ff1677ac */ /* 0x000ea20008000a00 */
[----:B------:R-:W-:Y:S01]  /*1420*/  UMOV UR6, URZ ;  /* 0x000000ff00067c82 */ /* 0x000fe20008000000 */
[----:B-1----:R-:W-:-:S04]  /*1430*/  UIADD3 UR5, UPT, UPT, UR13, 0x7f, URZ ;  /* 0x0000007f0d057890 */ /* 0x002fc8000fffe0ff */
[----:B------:R-:W-:-:S04]  /*1440*/  USHF.R.S32.HI UR4, URZ, 0x1f, UR5 ;  /* 0x0000001fff047899 */ /* 0x000fc80008011405 */
[----:B------:R-:W-:-:S04]  /*1450*/  ULEA.HI UR4, UR4, UR5, URZ, 0x7 ;  /* 0x0000000504047291 */ /* 0x000fc8000f8f38ff */
[----:B------:R-:W-:Y:S02]  /*1460*/  USHF.R.S32.HI UR15, URZ, 0x7, UR4 ;  /* 0x00000007ff0f7899 */ /* 0x000fe40008011404 */
[----:B------:R-:W-:Y:S02]  /*1470*/  UIADD3 UR4, UPT, UPT, UR13, -0x1, URZ ;  /* 0xffffffff0d047890 */ /* 0x000fe4000fffe0ff */
[----:B------:R-:W-:Y:S02]  /*1480*/  UISETP.LT.U32.AND UP0, UPT, UR15, 0x2, UPT ;  /* 0x000000020f00788c */ /* 0x000fe4000bf01070 */
[----:B------:R-:W-:Y:S02]  /*1490*/  UISETP.GE.U32.AND UP1, UPT, UR4, -0xff, UPT ;  /* 0xffffff010400788c */ /* 0x000fe4000bf26070 */
[----:B------:R-:W-:Y:S02]  /*14a0*/  USEL UR14, UR15, 0x2, UP0 ;  /* 0x000000020f0e7887 */ /* 0x000fe40008000000 */
[----:B------:R-:W-:-:S02]  /*14b0*/  UIADD3 UR13, UPT, UPT, UR13, 0xfe, URZ ;  /* 0x000000fe0d0d7890 */ /* 0x000fc4000fffe0ff */
[----:B------:R-:W-:Y:S02]  /*14c0*/  UIADD3 UR5, UPT, UPT, UR14, -0x1, URZ ;  /* 0xffffffff0e057890 */ /* 0x000fe4000fffe0ff */
[----:B------:R-:W-:-:S03]  /*14d0*/  UIADD3 UR7, UPT, UPT, UR15, -UR14, URZ ;  /* 0x8000000e0f077290 */ /* 0x000fc6000fffe0ff */
[----:B------:R-:W-:-:S04]  /*14e0*/  @UP1 UIADD3 UR5, UPT, UPT, UR14, URZ, URZ ;  /* 0x000000ff0e051290 */ /* 0x000fc8000fffe0ff */
[----:B--2---:R-:W-:-:S12]  /*14f0*/  UIADD3 UR5, UPT, UPT, UR5, 0x1, URZ ;  /* 0x0000000105057890 */ /* 0x004fd8000fffe0ff */
.L_x_35:
[----:B------:R-:W-:Y:S01]  /*1500*/  UISETP.NE.AND UP0, UPT, UR37, URZ, UPT ;  /* 0x000000ff2500728c */ /* 0x000fe2000bf05270 */
[----:B------:R-:W1:Y:S08]  /*1510*/  S2UR UR37, SR_CgaCtaId ;  /* 0x00000000002579c3 */ /* 0x000e700000008800 */
[----:B------:R-:W-:Y:S05]  /*1520*/  BRA.U UP0, `(.L_x_18) ;  /* 0x0000000100347547 */ /* 0x000fea000b800000 */
[----:B------:R-:W2:Y:S01]  /*1530*/  S2R R2, SR_CgaCtaId ;  /* 0x0000000000027919 */ /* 0x000ea20000008800 */
[----:B------:R-:W-:-:S04]  /*1540*/  MOV R3, 0x400 ;  /* 0x0000040000037802 */ /* 0x000fc80000000f00 */
[----:B--2---:R-:W-:Y:S02]  /*1550*/  LEA R2, R2, R3, 0x18 ;  /* 0x0000000302027211 */ /* 0x004fe400078ec0ff */
[----:B------:R-:W-:-:S03]  /*1560*/  SHF.L.U32 R3, R11, 0x1f, RZ ;  /* 0x0000001f0b037819 */ /* 0x000fc600000006ff */
[----:B------:R-:W-:-:S04]  /*1570*/  IMAD R2, R12, 0x8, R2 ;  /* 0x000000080c027824 */ /* 0x000fc800078e0202 */
[----:B------:R-:W2:Y:S02]  /*1580*/  SYNCS.PHASECHK.TRANS64.TRYWAIT P0, [R2+URZ+0xe0], R3 ;  /* 0x0000e003020075a7 */ /* 0x000ea400080011ff */
[----:B--2---:R-:W-:Y:S05]  /*1590*/  @!P0 BRA `(.L_x_19) ;  /* 0x0000007800a08947 */ /* 0x004fea0003800000 */
.L_x_129:
[----:B------:R-:W-:Y:S01]  /*15a0*/  VIADD R12, R12, 0x1 ;  /* 0x000000010c0c7836 */ /* 0x000fe20000000000 */
[----:B------:R2:W-:Y:S04]  /*15b0*/  SYNCS.ARRIVE.TRANS64.A1T0 RZ, [R2+URZ+0xd0], RZ ;  /* 0x0000d0ff02ff79a7 */ /* 0x0005e800081000ff */
[----:B------:R-:W-:-:S04]  /*15c0*/  ISETP.NE.AND P0, PT, R12, 0x2, PT ;  /* 0x000000020c00780c */ /* 0x000fc80003f05270 */
[----:B------:R-:W-:Y:S02]  /*15d0*/  SEL R12, R12, RZ, P0 ;  /* 0x000000ff0c0c7207 */ /* 0x000fe40000000000 */
[----:B--2---:R-:W-:-:S04]  /*15e0*/  SEL R2, RZ, 0x1, P0 ;  /* 0x00000001ff027807 */ /* 0x004fc80000000000 */
[----:B------:R-:W-:-:S07]  /*15f0*/  LOP3.LUT R11, R11, R2, RZ, 0x3c, !PT ;  /* 0x000000020b0b7212 */ /* 0x000fce00078e3cff */
.L_x_18:
[----:B------:R-:W-:Y:S01]  /*1600*/  UMOV UR4, 0x400 ;  /* 0x0000040000047882 */ /* 0x000fe20000000000 */
[----:B------:R-:W-:Y:S01]  /*1610*/  SHF.L.U32 R2, R17, 0x1f, RZ ;  /* 0x0000001f11027819 */ /* 0x000fe200000006ff */
[----:B-1----:R-:W-:Y:S01]  /*1620*/  ULEA UR4, UR37, UR4, 0x18 ;  /* 0x0000000425047291 */ /* 0x002fe2000f8ec0ff */
[----:B------:R-:W-:Y:S01]  /*1630*/  R2UR UR35, R15 ;  /* 0x000000000f2372ca */ /* 0x000fe200000e0000 */
[----:B------:R-:W-:Y:S01]  /*1640*/  UISETP.GE.U32.AND UP0, UPT, UR13, 0xff, UPT ;  /* 0x000000ff0d00788c */ /* 0x000fe2000bf06070 */
[----:B------:R-:W-:Y:S01]  /*1650*/  R2UR UR19, R14 ;  /* 0x000000000e1372ca */ /* 0x000fe200000e0000 */
[----:B------:R-:W-:Y:S01]  /*1660*/  ULEA UR8, UR6, UR4, 0x3 ;  /* 0x0000000406087291 */ /* 0x000fe2000f8e18ff */
[----:B------:R-:W-:-:S08]  /*1670*/  UMOV UR29, URZ ;  /* 0x000000ff001d7c82 */ /* 0x000fd00008000000 */
[----:B------:R1:W2:Y:S01]  /*1680*/  SYNCS.PHASECHK.TRANS64.TRYWAIT P0, [UR8+0x10], R2 ;  /* 0x00001002ff0075a7 */ /* 0x0002a20008001108 */
[----:B------:R-:W-:Y:S02]  /*1690*/  USHF.L.U32 UR35, UR35, 0x6, URZ ;  /* 0x0000000623237899 */ /* 0x000fe400080006ff */
[----:B------:R-:W-:Y:S01]  /*16a0*/  USHF.L.U32 UR19, UR19, 0x8, URZ ;  /* 0x0000000813137899 */ /* 0x000fe200080006ff */
[----:B------:R-:W-:Y:S11]  /*16b0*/  BRA.U !UP0, `(.L_x_20) ;  /* 0x0000000108d87547 */ /* 0x000ff6000b800000 */
[----:B------:R-:W-:Y:S01]  /*16c0*/  UMOV UR21, URZ ;  /* 0x000000ff00157c82 */ /* 0x000fe20008000000 */
[----:B------:R-:W-:-:S05]  /*16d0*/  UMOV UR42, UR6 ;  /* 0x00000006002a7c82 */ /* 0x000fca0008000000 */
.L_x_25:
[----:B-1----:R-:W-:Y:S01]  /*16e0*/  ULEA UR33, UR42, UR4, 0x3 ;  /* 0x000000042a217291 */ /* 0x002fe2000f8e18ff */
[----:B--2---:R-:W-:Y:S01]  /*16f0*/  @!P5 MOV R3, 0x14000 ;  /* 0x000140000003d802 */ /* 0x004fe20000000f00 */
[----:B--2---:R-:W-:Y:S10]  /*1700*/  @P0 BRA `(.L_x_21) ;  /* 0x00000000000c0947 */ /* 0x004ff40003800000 */
[----:B------:R-:W-:-:S04]  /*1710*/  SHF.L.U32 R4, R17, 0x1f, RZ ;  /* 0x0000001f11047819 */ /* 0x000fc800000006ff */
[----:B------:R-:W2:Y:S02]  /*1720*/  SYNCS.PHASECHK.TRANS64.TRYWAIT P0, [UR33+0x10], R4 ;  /* 0x00001004ff0075a7 */ /* 0x000ea40008001121 */
[----:B--2---:R-:W-:Y:S05]  /*1730*/  @!P0 BRA `(.L_x_22) ;  /* 0x00000078004c8947 */ /* 0x004fea0003800000 */
.L_x_21:
[----:B------:R2:W-:Y:S01]  /*1740*/  @!P5 SYNCS.ARRIVE.TRANS64 RZ, [UR33], R3 ;  /* 0x00000003ffffd9a7 */ /* 0x0005e20008000021 */
[----:B------:R-:W-:Y:S04]  /*1750*/  BSSY.RECONVERGENT B0, `(.L_x_23) ;  /* 0x0000003000007945 */ /* 0x000fe80003800200 */
[----:B------:R-:W-:Y:S05]  /*1760*/  @P4 BRA `(.L_x_24) ;  /* 0x0000000000044947 */ /* 0x000fea0003800000 */
[----:B------:R-:W-:Y:S05]  /*1770*/  BPT.TRAP 0x1 ;  /* 0x000000040000795c */ /* 0x000fea0000300000 */
.L_x_24:
[----:B------:R-:W-:Y:S05]  /*1780*/  BSYNC.RECONVERGENT B0 ;  /* 0x0000000000007941 */ /* 0x000fea0003800200 */
.L_x_23:
[----:B------:R-:W-:Y:S02]  /*1790*/  UIADD3 UR6, UPT, UPT, UR42, 0x1, URZ ;  /* 0x000000012a067890 */ /* 0x000fe4000fffe0ff */
[----:B------:R-:W-:Y:S02]  /*17a0*/  ULEA UR24, UR42, UR4, 0xe ;  /* 0x000000042a187291 */ /* 0x000fe4000f8e70ff */
[----:B------:R-:W-:Y:S02]  /*17b0*/  UISETP.NE.AND UP0, UPT, UR6, 0x2, UPT ;  /* 0x000000020600788c */ /* 0x000fe4000bf05270 */
[----:B------:R-:W-:Y:S02]  /*17c0*/  UIADD3 UR40, UP1, UPT, UR22, 0x80, URZ ;  /* 0x0000008016287890 */ /* 0x000fe4000ff3e0ff */
[----:B------:R-:W-:Y:S02]  /*17d0*/  USEL UR9, URZ, 0x1, UP0 ;  /* 0x00000001ff097887 */ /* 0x000fe40008000000 */
[----:B------:R-:W-:-:S02]  /*17e0*/  USEL UR6, UR6, URZ, UP0 ;  /* 0x000000ff06067287 */ /* 0x000fc40008000000 */
[----:B------:R-:W-:Y:S02]  /*17f0*/  USHF.L.U32 UR34, UR21, 0x7, URZ ;  /* 0x0000000715227899 */ /* 0x000fe400080006ff */
[----:B------:R-:W-:Y:S01]  /*1800*/  ULEA UR8, UR6, UR4, 0x3 ;  /* 0x0000000406087291 */ /* 0x000fe2000f8e18ff */
[----:B------:R-:W-:Y:S01]  /*1810*/  LOP3.LUT R17, R17, UR9, RZ, 0x3c, !PT ;  /* 0x0000000911117c12 */ /* 0x000fe2000f8e3cff */
[----:B------:R-:W-:Y:S02]  /*1820*/  UIADD3 UR38, UP0, UPT, UR22, 0x180, URZ ;  /* 0x0000018016267890 */ /* 0x000fe4000ff1e0ff */
[----:B------:R-:W-:Y:S01]  /*1830*/  UIADD3.X UR41, UPT, UPT, URZ, UR23, URZ, UP1, !UPT ;  /* 0x00000017ff297290 */ /* 0x000fe20008ffe4ff */
[----:B-1----:R-:W-:Y:S01]  /*1840*/  SHF.L.U32 R2, R17, 0x1f, RZ ;  /* 0x0000001f11027819 */ /* 0x002fe200000006ff */
[----:B------:R-:W-:Y:S02]  /*1850*/  UIADD3 UR32, UPT, UPT, UR24, 0x8800, URZ ;  /* 0x0000880018207890 */ /* 0x000fe4000fffe0ff */
[----:B------:R-:W-:Y:S01]  /*1860*/  UIADD3 UR26, UPT, UPT, UR34, 0x40, URZ ;  /* 0x00000040221a7890 */ /* 0x000fe2000fffe0ff */
[----:B------:R1:W1:Y:S01]  /*1870*/  SYNCS.PHASECHK.TRANS64.TRYWAIT P0, [UR8+0x10], R2 ;  /* 0x00001002ff0075a7 */ /* 0x0002620008001108 */
[----:B------:R-:W-:-:S02]  /*1880*/  ULEA UR8, UR42, UR4, 0x10 ;  /* 0x000000042a087291 */ /* 0x000fc4000f8e80ff */
[----:B------:R-:W-:Y:S02]  /*1890*/  UIADD3 UR24, UPT, UPT, UR24, 0xa800, URZ ;  /* 0x0000a80018187890 */ /* 0x000fe4000fffe0ff */
[----:B------:R-:W-:Y:S02]  /*18a0*/  UIADD3.X UR39, UPT, UPT, URZ, UR23, URZ, UP0, !UPT ;  /* 0x00000017ff277290 */ /* 0x000fe400087fe4ff */
[----:B------:R-:W-:Y:S02]  /*18b0*/  UIADD3 UR16, UPT, UPT, UR8, 0x10800, URZ ;  /* 0x0001080008107890 */ /* 0x000fe4000fffe0ff */
[----:B------:R-:W-:Y:S01]  /*18c0*/  UIADD3 UR8, UPT, UPT, UR8, 0x18800, URZ ;  /* 0x0001880008087890 */ /* 0x000fe2000fffe0ff */
[----:B------:R-:W-:Y:S01]  /*18d0*/  UMOV UR30, 0x0 ;  /* 0x00000000001e7882 */ /* 0x000fe20000000000 */
[----:B------:R-:W-:Y:S01]  /*18e0*/  UMOV UR31, 0x10000000 ;  /* 0x10000000001f7882 */ /* 0x000fe20000000000 */
[----:B------:R-:W-:Y:S01]  /*18f0*/  UMOV UR25, UR33 ;  /* 0x0000002100197c82 */ /* 0x000fe20008000000 */
[----:B------:R-:W-:Y:S01]  /*1900*/  UMOV UR27, UR35 ;  /* 0x00000023001b7c82 */ /* 0x000fe20008000000 */
[----:B------:R-:W-:Y:S01]  /*1910*/  UMOV UR28, UR36 ;  /* 0x00000024001c7c82 */ /* 0x000fe20008000000 */
[----:B------:R-:W-:Y:S01]  /*1920*/  UMOV UR17, UR33 ;  /* 0x0000002100117c82 */ /* 0x000fe20008000000 */
[----:B------:R-:W-:Y:S01]  /*1930*/  UMOV UR20, UR36 ;  /* 0x0000002400147c82 */ /* 0x000fe20008000000 */
[----:B------:R-:W-:Y:S01]  /*1940*/  UMOV UR18, UR34 ;  /* 0x0000002200127c82 */ /* 0x000fe20008000000 */
[----:B------:R1:W-:Y:S01]  /*1950*/  UTMALDG.3D [UR32], [UR40], desc[UR30] ;  /* 0x00001e20280075b4 */ /* 0x0003e20008011000 */
[----:B------:R-:W-:Y:S01]  /*1960*/  UMOV UR11, UR19 ;  /* 0x00000013000b7c82 */ /* 0x000fe20008000000 */
[----:B------:R-:W-:Y:S01]  /*1970*/  UMOV UR12, UR36 ;  /* 0x00000024000c7c82 */ /* 0x000fe20008000000 */
[----:B------:R-:W-:Y:S01]  /*1980*/  UMOV UR9, UR33 ;  /* 0x0000002100097c82 */ /* 0x000fe20008000000 */
[----:B------:R-:W-:Y:S01]  /*1990*/  UMOV UR10, UR26 ;  /* 0x0000001a000a7c82 */ /* 0x000fe20008000000 */
[----:B------:R-:W-:Y:S01]  /*19a0*/  UIADD3 UR21, UPT, UPT, UR21, 0x1, URZ ;  /* 0x0000000115157890 */ /* 0x000fe2000fffe0ff */
[----:B------:R-:W-:Y:S01]  /*19b0*/  UMOV UR29, UR5 ;  /* 0x00000005001d7c82 */ /* 0x000fe20008000000 */
[----:B------:R1:W-:Y:S02]  /*19c0*/  UTMALDG.3D [UR24], [UR40], desc[UR30] ;  /* 0x00001e18280075b4 */ /* 0x0003e40008011000 */
[----:B------:R-:W-:Y:S01]  /*19d0*/  UISETP.NE.AND UP0, UPT, UR21, UR5, UPT ;  /* 0x000000051500728c */ /* 0x000fe2000bf05270 */
[----:B------:R-:W-:Y:S01]  /*19e0*/  UMOV UR42, UR6 ;  /* 0x00000006002a7c82 */ /* 0x000fe20008000000 */
[----:B------:R1:W-:Y:S01]  /*19f0*/  UTMALDG.3D [UR16], [UR38], desc[UR30] ;  /* 0x00001e10260075b4 */ /* 0x0003e20008011000 */
[----:B------:R1:W-:Y:S06]  /*1a00*/  UTMALDG.3D [UR8], [UR38], desc[UR30] ;  /* 0x00001e08260075b4 */ /* 0x0003ec0008011000 */
[----:B------:R-:W-:Y:S05]  /*1a10*/  BRA.U UP0, `(.L_x_25) ;  /* 0xfffffffd00307547 */ /* 0x000fea000b83ffff */
.L_x_20:
[----:B-1----:R-:W-:Y:S01]  /*1a20*/  ULEA UR8, UR6, UR4, 0x3 ;  /* 0x0000000406087291 */ /* 0x002fe2000f8e18ff */
[----:B------:R-:W-:Y:S01]  /*1a30*/  SHF.L.U32 R2, R17, 0x1f, RZ ;  /* 0x0000001f11027819 */ /* 0x000fe200000006ff */
[----:B------:R-:W-:Y:S01]  /*1a40*/  @!P1 SYNCS.ARRIVE.TRANS64.A1T0 RZ, [UR4+0x68], RZ ;  /* 0x000068ffffff99a7 */ /* 0x000fe20008100004 */
[----:B------:R-:W-:-:S06]  /*1a50*/  UISETP.GT.AND UP0, UPT, UR15, UR14, UPT ;  /* 0x0000000e0f00728c */ /* 0x000fcc000bf04270 */
[----:B--2---:R1:W2:Y:S03]  /*1a60*/  SYNCS.PHASECHK.TRANS64.TRYWAIT P0, [UR8+0x10], R2 ;  /* 0x00001002ff0075a7 */ /* 0x0042a60008001108 */
[----:B------:R-:W-:Y:S05]  /*1a70*/  BRA.U !UP0, `(.L_x_26) ;  /* 0x0000000108d47547 */ /* 0x000fea000b800000 */
[----:B------:R-:W-:Y:S01]  /*1a80*/  UIADD3 UR21, UPT, UPT, UR7, UR29, URZ ;  /* 0x0000001d07157290 */ /* 0x000fe2000fffe0ff */
[----:B------:R-:W-:-:S11]  /*1a90*/  UMOV UR42, UR6 ;  /* 0x00000006002a7c82 */ /* 0x000fd60008000000 */
.L_x_31:
[----:B-1----:R-:W-:Y:S01]  /*1aa0*/  ULEA UR33, UR42, UR4, 0x3 ;  /* 0x000000042a217291 */ /* 0x002fe2000f8e18ff */
[----:B--2---:R-:W-:Y:S01]  /*1ab0*/  @!P5 MOV R3, 0x14000 ;  /* 0x000140000003d802 */ /* 0x004fe20000000f00 */
[----:B--2---:R-:W-:Y:S10]  /*1ac0*/  @P0 BRA `(.L_x_27) ;  /* 0x00000000000c0947 */ /* 0x004ff40003800000 */
[----:B------:R-:W-:-:S04]  /*1ad0*/  SHF.L.U32 R4, R17, 0x1f, RZ ;  /* 0x0000001f11047819 */ /* 0x000fc800000006ff */
[----:B------:R-:W2:Y:S02]  /*1ae0*/  SYNCS.PHASECHK.TRANS64.TRYWAIT P0, [UR33+0x10], R4 ;  /* 0x00001004ff0075a7 */ /* 0x000ea40008001121 */
[----:B--2---:R-:W-:Y:S05]  /*1af0*/  @!P0 BRA `(.L_x_28) ;  /* 0x0000007400748947 */ /* 0x004fea0003800000 */
.L_x_27:
[----:B------:R2:W-:Y:S01]  /*1b00*/  @!P5 SYNCS.ARRIVE.TRANS64 RZ, [UR33], R3 ;  /* 0x00000003ffffd9a7 */ /* 0x0005e20008000021 */
[----:B------:R-:W-:Y:S04]  /*1b10*/  BSSY.RECONVERGENT B0, `(.L_x_29) ;  /* 0x0000003000007945 */ /* 0x000fe80003800200 */
[----:B------:R-:W-:Y:S05]  /*1b20*/  @P4 BRA `(.L_x_30) ;  /* 0x0000000000044947 */ /* 0x000fea0003800000 */
[----:B------:R-:W-:Y:S05]  /*1b30*/  BPT.TRAP 0x1 ;  /* 0x000000040000795c */ /* 0x000fea0000300000 */
.L_x_30:
[----:B------:R-:W-:Y:S05]  /*1b40*/  BSYNC.RECONVERGENT B0 ;  /* 0x0000000000007941 */ /* 0x000fea0003800200 */
.L_x_29:
        /* <DEDUP_REMOVED lines=32> */
[----:B------:R-:W-:Y:S01]  /*1d50*/  UMOV UR10, UR26 ;  /* 0x0000001a000a7c82 */ /* 0x000fe20008000000 */
[----:B------:R-:W-:Y:S01]  /*1d60*/  UIADD3 UR29, UPT, UPT, UR29, 0x1, URZ ;  /* 0x000000011d1d7890 */ /* 0x000fe2000fffe0ff */
[----:B------:R1:W-:Y:S01]  /*1d70*/  UTMALDG.3D [UR24], [UR40], desc[UR30] ;  /* 0x00001e18280075b4 */ /* 0x0003e20008011000 */
[----:B------:R-:W-:-:S02]  /*1d80*/  UMOV UR42, UR6 ;  /* 0x00000006002a7c82 */ /* 0x000fc40008000000 */
[----:B------:R-:W-:Y:S01]  /*1d90*/  UISETP.NE.AND UP0, UPT, UR29, UR21, UPT ;  /* 0x000000151d00728c */ /* 0x000fe2000bf05270 */
[----:B------:R1:W-:Y:S01]  /*1da0*/  UTMALDG.3D [UR16], [UR38], desc[UR30] ;  /* 0x00001e10260075b4 */ /* 0x0003e20008011000 */
[----:B------:R1:W-:Y:S07]  /*1db0*/  UTMALDG.3D [UR8], [UR38], desc[UR30] ;  /* 0x00001e08260075b4 */ /* 0x0003ee0008011000 */
[----:B------:R-:W-:Y:S05]  /*1dc0*/  BRA.U UP0, `(.L_x_31) ;  /* 0xfffffffd00347547 */ /* 0x000fea000b83ffff */
.L_x_26:
[C---:B-1----:R-:W-:Y:S01]  /*1dd0*/  LEA R2, R16.reuse, UR4, 0x3 ;  /* 0x0000000410027c11 */ /* 0x042fe2000f8e18ff */
[----:B------:R-:W-:Y:S01]  /*1de0*/  NOP ;  /* 0x0000000000007918 */ /* 0x000fe20000000000 */
[----:B--2---:R-:W-:Y:S02]  /*1df0*/  SHF.L.U32 R3, R13, 0x1f, RZ ;  /* 0x0000001f0d037819 */ /* 0x004fe400000006ff */
[----:B------:R-:W-:Y:S02]  /*1e00*/  LEA R4, R16, UR4, 0x4 ;  /* 0x0000000410047c11 */ /* 0x000fe4000f8e20ff */
[----:B------:R-:W1:Y:S02]  /*1e10*/  SYNCS.PHASECHK.TRANS64.TRYWAIT P0, [R2+URZ+0x70], R3 ;  /* 0x00007003020075a7 */ /* 0x000e6400080011ff */
[----:B-1----:R-:W-:Y:S05]  /*1e20*/  @!P0 BRA `(.L_x_32) ;  /* 0x0000007000c08947 */ /* 0x002fea0003800000 */
.L_x_132:
[----:B------:R-:W2:Y:S01]  /*1e30*/  LDS.128 R4, [R4+0x100] ;  /* 0x0001000004047984 */ /* 0x000ea20000000c00 */
[----:B---3--:R-:W-:Y:S01]  /*1e40*/  ISETP.GE.AND P0, PT, R40, 0x1, PT ;  /* 0x000000012800780c */ /* 0x008fe20003f06270 */
[----:B-1----:R-:W-:Y:S01]  /*1e50*/  VIADD R2, R2, 0x80 ;  /* 0x0000008002027836 */ /* 0x002fe20000000000 */
[----:B------:R-:W-:Y:S01]  /*1e60*/  @!PT LDS RZ, [RZ] ;  /* 0x00000000fffff984 */ /* 0x000fe20000000800 */
[----:B------:R-:W-:Y:S01]  /*1e70*/  @!PT LDS RZ, [RZ] ;  /* 0x00000000fffff984 */ /* 0x000fe20000000800 */
[----:B------:R-:W-:Y:S01]  /*1e80*/  @!PT LDS RZ, [RZ] ;  /* 0x00000000fffff984 */ /* 0x000fe20000000800 */
[----:B------:R-:W-:Y:S01]  /*1e90*/  @!PT LDS RZ, [RZ] ;  /* 0x00000000fffff984 */ /* 0x000fe20000000800 */
[----:B------:R1:W-:Y:S06]  /*1ea0*/  MEMBAR.ALL.CTA ;  /* 0x0000000000007992 */ /* 0x0003ec0000008000 */
[----:B-1----:R-:W1:Y:S01]  /*1eb0*/  FENCE.VIEW.ASYNC.S ;  /* 0x00000000000073c6 */ /* 0x002e620000000000 */
[----:B------:R-:W-:-:S04]  /*1ec0*/  PRMT R2, RZ, 0x654, R2 ;  /* 0x00000654ff027816 */ /* 0x000fc80000000002 */
[----:B-1----:R1:W-:Y:S01]  /*1ed0*/  SYNCS.ARRIVE.TRANS64.RED.A1T0 RZ, [R2+URZ], RZ ;  /* 0x000000ff02ff79a7 */ /* 0x0023e200081004ff */
[----:B--2---:R-:W-:-:S13]  /*1ee0*/  LOP3.LUT P2, RZ, R6, 0x1, RZ, 0xc0, !PT ;  /* 0x0000000106ff7812 */ /* 0x004fda000784c0ff */
[----:B------:R-:W-:Y:S01]  /*1ef0*/  @P2 SHF.R.U32.HI R3, RZ, 0x10, R5 ;  /* 0x00000010ff032819 */ /* 0x000fe20000011605 */
[----:B------:R-:W-:Y:S01]  /*1f00*/  VOTEU.ANY UP0, P2 ;  /* 0x0000000000ff7886 */ /* 0x000fe20001000100 */
[----:B------:R-:W-:Y:S02]  /*1f10*/  @P2 MOV R10, R4 ;  /* 0x00000004000a2202 */ /* 0x000fe40000000f00 */
[----:B------:R-:W-:Y:S02]  /*1f20*/  @P2 R2UR.BROADCAST UR8, R3 ;  /* 0x00000000030822ca */ /* 0x000fe400008e0000 */
[----:B------:R-:W-:-:S11]  /*1f30*/  @P2 LOP3.LUT R9, R5, 0xffff, RZ, 0xc0, !PT ;  /* 0x0000ffff05092812 */ /* 0x000fd600078ec0ff */
[----:B------:R-:W-:Y:S01]  /*1f40*/  @UP0 UMOV UR36, UR8 ;  /* 0x0000000800240c82 */ /* 0x000fe20008000000 */
[----:B-1----:R-:W-:Y:S05]  /*1f50*/  @!P0 BRA `(.L_x_33) ;  /* 0x0000000000b88947 */ /* 0x002fea0003800000 */
[----:B------:R-:W4:Y:S01]  /*1f60*/  LDC.64 R4, c[0x0][0xb18] ;  /* 0x0002c600ff047b82 */ /* 0x000f220000000a00 */
[----:B------:R-:W-:-:S07]  /*1f70*/  ISETP.NE.AND P3, PT, R40, 0x1, PT ;  /* 0x000000012800780c */ /* 0x000fce0003f65270 */
[----:B------:R-:W1:Y:S08]  /*1f80*/  LDC.64 R6, c[0x0][0xb10] ;  /* 0x0002c400ff067b82 */ /* 0x000e700000000a00 */
[----:B------:R-:W2:Y:S08]  /*1f90*/  LDC R14, c[0x0][0xb20] ;  /* 0x0002c800ff0e7b82 */ /* 0x000eb00000000800 */
[----:B------:R-:W3:Y:S01]  /*1fa0*/  LDC R15, c[0x0][0xb0c] ;  /* 0x0002c300ff0f7b82 */ /* 0x000ee20000000800 */
[----:B----4-:R-:W-:Y:S01]  /*1fb0*/  IMAD.HI.U32 R19, R0, R5, RZ ;  /* 0x0000000500137227 */ /* 0x010fe200078e00ff */
[----:B------:R-:W-:-:S03]  /*1fc0*/  ISETP.NE.AND P0, PT, R4, 0x1, PT ;  /* 0x000000010400780c */ /* 0x000fc60003f05270 */
[----:B------:R-:W-:-:S03]  /*1fd0*/  IMAD.HI.U32 R5, R9, R5, RZ ;  /* 0x0000000509057227 */ /* 0x000fc600078e00ff */
[----:B------:R-:W4:Y:S01]  /*1fe0*/  LDC.64 R2, c[0x0][0xb28] ;  /* 0x0002ca00ff027b82 */ /* 0x000f220000000a00 */
[----:B-1----:R-:W-:-:S04]  /*1ff0*/  IMAD.HI.U32 R20, R8, R6, RZ ;  /* 0x0000000608147227 */ /* 0x002fc800078e00ff */
[----:B------:R-:W-:Y:S01]  /*2000*/  IMAD.HI.U32 R21, R10, R6, RZ ;  /* 0x000000060a157227 */ /* 0x000fe200078e00ff */
[----:B------:R-:W-:Y:S02]  /*2010*/  SHF.R.U32.HI R20, RZ, R7, R20 ;  /* 0x00000007ff147219 */ /* 0x000fe40000011614 */
[-C--:B--2---:R-:W-:Y:S02]  /*2020*/  SHF.R.U32.HI R19, RZ, R14.reuse, R19 ;  /* 0x0000000eff137219 */ /* 0x084fe40000011613 */
[----:B------:R-:W-:Y:S02]  /*2030*/  SHF.R.U32.HI R5, RZ, R14, R5 ;  /* 0x0000000eff057219 */ /* 0x000fe40000011605 */
[----:B------:R-:W-:Y:S02]  /*2040*/  SEL R19, R0, R19, !P0 ;  /* 0x0000001300137207 */ /* 0x000fe40004000000 */
[----:B------:R-:W-:Y:S02]  /*2050*/  SHF.R.U32.HI R21, RZ, R7, R21 ;  /* 0x00000007ff157219 */ /* 0x000fe40000011615 */
[----:B---3--:R-:W-:-:S02]  /*2060*/  ISETP.NE.AND P1, PT, R15, 0x1, PT ;  /* 0x000000010f00780c */ /* 0x008fc40003f25270 */
[----:B------:R-:W-:Y:S02]  /*2070*/  SEL R5, R9, R5, !P0 ;  /* 0x0000000509057207 */ /* 0x000fe40004000000 */
[----:B------:R-:W-:Y:S02]  /*2080*/  SEL R20, R8, R20, !P1 ;  /* 0x0000001408147207 */ /* 0x000fe40004800000 */
[----:B------:R-:W-:Y:S01]  /*2090*/  SEL R21, R10, R21, !P1 ;  /* 0x000000150a157207 */ /* 0x000fe20004800000 */
[----:B----4-:R-:W-:-:S04]  /*20a0*/  IMAD.HI.U32 R18, R19, R2, RZ ;  /* 0x0000000213127227 */ /* 0x010fc800078e00ff */
        /* <DEDUP_REMOVED lines=10> */
[----:B------:R-:W-:-:S04]  /*2150*/  @!P0 IMAD.HI.U32 R7, R21, R2, RZ ;  /* 0x0000000215078227 */ /* 0x000fc800078e00ff */
[----:B------:R-:W-:Y:S01]  /*2160*/  IMAD.MOV R2, RZ, RZ, -R6 ;  /* 0x000000ffff027224 */ /* 0x000fe200078e0a06 */
[----:B------:R-:W-:Y:S02]  /*2170*/  @!P0 SHF.R.U32.HI R3, RZ, R3, R7 ;  /* 0x00000003ff038219 */ /* 0x000fe40000011607 */
[----:B------:R-:W-:Y:S01]  /*2180*/  IADD3 R7, PT, PT, -R5, RZ, RZ ;  /* 0x000000ff05077210 */ /* 0x000fe20007ffe1ff */
[----:B------:R-:W-:Y:S01]  /*2190*/  IMAD R2, R40, R2, R5 ;  /* 0x0000000228027224 */ /* 0x000fe200078e0205 */
        /* <DEDUP_REMOVED lines=10> */
.L_x_33:
[----:B------:R-:W1:Y:S02]  /*2240*/  LDCU UR8, c[0x0][0xb30] ;  /* 0x00016600ff0877ac */ /* 0x000e640008000800 */
[----:B-1----:R-:W-:-:S09]  /*2250*/  UISETP.NE.AND UP0, UPT, UR8, 0x1, UPT ;  /* 0x000000010800788c */ /* 0x002fd2000bf05270 */
[----:B------:R-:W-:Y:S05]  /*2260*/  BRA.U UP0, `(.L_x_34) ;  /* 0x0000000100407547 */ /* 0x000fea000b800000 */
[----:B------:R-:W1:Y:S08]  /*2270*/  LDC.64 R4, c[0x0][0xb10] ;  /* 0x0002c400ff047b82 */ /* 0x000e700000000a00 */
[----:B------:R-:W2:Y:S08]  /*2280*/  LDC.64 R2, c[0x0][0xb18] ;  /* 0x0002c600ff027b82 */ /* 0x000eb00000000a00 */
[----:B------:R-:W3:Y:S08]  /*2290*/  LDC R6, c[0x0][0xb20] ;  /* 0x0002c800ff067b82 */ /* 0x000ef00000000800 */
[----:B------:R-:W4:Y:S01]  /*22a0*/  LDC R7, c[0x0][0xb0c] ;  /* 0x0002c300ff077b82 */ /* 0x000f220000000800 */
[----:B-1----:R-:W-:-:S05]  /*22b0*/  IMAD.HI.U32 R4, R10, R4, RZ ;  /* 0x000000040a047227 */ /* 0x002fca00078e00ff */
[----:B------:R-:W-:Y:S01]  /*22c0*/  SHF.R.U32.HI R4, RZ, R5, R4 ;  /* 0x00000005ff047219 */ /* 0x000fe20000011604 */
[----:B--2---:R-:W-:Y:S01]  /*22d0*/  IMAD.HI.U32 R3, R9, R3, RZ ;  /* 0x0000000309037227 */ /* 0x004fe200078e00ff */
[----:B------:R-:W-:-:S04]  /*22e0*/  ISETP.NE.AND P0, PT, R2, 0x1, PT ;  /* 0x000000010200780c */ /* 0x000fc80003f05270 */
[----:B---3--:R-:W-:-:S04]  /*22f0*/  SHF.R.U32.HI R3, RZ, R6, R3 ;  /* 0x00000006ff037219 */ /* 0x008fc80000011603 */
[----:B------:R-:W-:Y:S02]  /*2300*/  SEL R3, R9, R3, !P0 ;  /* 0x0000000309037207 */ /* 0x000fe40004000000 */
[----:B----4-:R-:W-:-:S04]  /*2310*/  ISETP.NE.AND P1, PT, R7, 0x1, PT ;  /* 0x000000010700780c */ /* 0x010fc80003f25270 */
[----:B------:R-:W-:-:S05]  /*2320*/  SEL R4, R10, R4, !P1 ;  /* 0x000000040a047207 */ /* 0x000fca0004800000 */
[----:B------:R-:W-:Y:S02]  /*2330*/  IMAD.IADD R5, R3, 0x1, -R4 ;  /* 0x0000000103057824 */ /* 0x000fe400078e0a04 */
[----:B------:R-:W-:Y:S02]  /*2340*/  IMAD.IADD R3, R4, 0x1, -R3 ;  /* 0x0000000104037824 */ /* 0x000fe400078e0a03 */
[----:B------:R-:W-:Y:S02]  /*2350*/  IMAD R10, R5, R7, R10 ;  /* 0x00000007050a7224 */ /* 0x000fe400078e020a */
[----:B------:R-:W-:-:S07]  /*2360*/  IMAD R9, R3, R2, R9 ;  /* 0x0000000203097224 */ /* 0x000fce00078e0209 */
.L_x_34:
[----:B------:R-:W-:Y:S01]  /*2370*/  VIADD R16, R16, 0x1 ;  /* 0x0000000110107836 */ /* 0x000fe20000000000 */
[----:B------:R-:W-:Y:S01]  /*2380*/  PLOP3.LUT P1, PT, PT, PT, PT, 0x80, 0x8 ;  /* 0x000000000008781c */ /* 0x000fe20003f2f070 */
[----:B------:R-:W-:Y:S02]  /*2390*/  IMAD.IADD R15, R10, 0x1, R87 ;  /* 0x000000010a0f7824 */ /* 0x000fe400078e0257 */
[----:B------:R-:W-:Y:S01]  /*23a0*/  IMAD.IADD R14, R9, 0x1, R86 ;  /* 0x00000001090e7824 */ /* 0x000fe200078e0256 */
[----:B------:R-:W-:-:S04]  /*23b0*/  ISETP.NE.AND P0, PT, R16, 0x2, PT ;  /* 0x000000021000780c */ /* 0x000fc80003f05270 */
[----:B------:R-:W-:Y:S02]  /*23c0*/  SEL R2, RZ, 0x1, P0 ;  /* 0x00000001ff027807 */ /* 0x000fe40000000000 */
[----:B------:R-:W-:Y:S02]  /*23d0*/  SEL R16, R16, RZ, P0 ;  /* 0x000000ff10107207 */ /* 0x000fe40000000000 */
[----:B------:R-:W-:Y:S01]  /*23e0*/  LOP3.LUT R13, R13, R2, RZ, 0x3c, !PT ;  /* 0x000000020d0d7212 */ /* 0x000fe200078e3cff */
[----:B------:R-:W-:Y:S06]  /*23f0*/  @P2 BRA `(.L_x_35) ;  /* 0xfffffff000402947 */ /* 0x000fec000383ffff */
[----:B------:R-:W-:Y:S01]  /*2400*/  UIADD3 UR5, UPT, UPT, UR4, 0x10, URZ ;  /* 0x0000001004057890 */ /* 0x000fe2000fffe0ff */
[----:B------:R-:W-:-:S03]  /*2410*/  SHF.L.U32 R2, R17, 0x1f, RZ ;  /* 0x0000001f11027819 */ /* 0x000fc600000006ff */
[----:B------:R-:W-:-:S09]  /*2420*/  ULEA UR4, UR6, UR5, 0x3 ;  /* 0x0000000506047291 */ /* 0x000fd2000f8e18ff */
[----:B------:R-:W1:Y:S02]  /*2430*/  SYNCS.PHASECHK.TRANS64.TRYWAIT P0, [UR4], R2 ;  /* 0x00000002ff0075a7 */ /* 0x000e640008001104 */
[----:B-1----:R-:W-:Y:S05]  /*2440*/  @!P0 BRA `(.L_x_36) ;  /* 0x0000006c004c8947 */ /* 0x002fea0003800000 */
.L_x_134:
[----:B------:R-:W-:-:S04]  /*2450*/  UIADD3 UR6, UPT, UPT, UR6, 0x1, URZ ;  /* 0x0000000106067890 */ /* 0x000fc8000fffe0ff */
[----:B------:R-:W-:-:S04]  /*2460*/  UISETP.NE.AND UP0, UPT, UR6, 0x2, UPT ;  /* 0x000000020600788c */ /* 0x000fc8000bf05270 */
[----:B------:R-:W-:Y:S02]  /*2470*/  USEL UR4, URZ, 0x1, UP0 ;  /* 0x00000001ff047887 */ /* 0x000fe40008000000 */
[----:B------:R-:W-:-:S04]  /*2480*/  USEL UR6, UR6, URZ, UP0 ;  /* 0x000000ff06067287 */ /* 0x000fc80008000000 */
[----:B------:R-:W-:Y:S01]  /*2490*/  ULEA UR6, UR6, UR5, 0x3 ;  /* 0x0000000506067291 */ /* 0x000fe2000f8e18ff */
[----:B-1----:R-:W-:-:S04]  /*24a0*/  LOP3.LUT R2, R17, UR4, RZ, 0x3c, !PT ;  /* 0x0000000411027c12 */ /* 0x002fc8000f8e3cff */
[----:B------:R-:W-:Y:S01]  /*24b0*/  SHF.L.U32 R2, R2, 0x1f, RZ ;  /* 0x0000001f02027819 */ /* 0x000fe200000006ff */
[----:B----4-:R-:W-:-:S07]  /*24c0*/  IMAD.U32 R0, RZ, RZ, UR6 ;  /* 0x00000006ff007e24 */ /* 0x010fce000f8e00ff */
.L_x_37:
[----:B-1----:R1:W2:Y:S02]  /*24d0*/  SYNCS.PHASECHK.TRANS64.TRYWAIT P0, [R0+URZ], R2 ;  /* 0x00000002000075a7 */ /* 0x0022a400080011ff */
[----:B--2---:R-:W-:Y:S05]  /*24e0*/  @!P0 NANOSLEEP.SYNCS 0x989680 ;  /* 0x009896800000895d */ /* 0x004fea0003900000 */
[----:B------:R-:W2:Y:S02]  /*24f0*/  @!P0 SYNCS.PHASECHK.TRANS64 P0, [R0+URZ], R2 ;  /* 0x00000002000085a7 */ /* 0x000ea400080010ff */
[----:B--2---:R-:W-:Y:S05]  /*2500*/  @P0 EXIT ;  /* 0x000000000000094d */ /* 0x004fea0003800000 */
[----:B------:R-:W-:Y:S05]  /*2510*/  BRA `(.L_x_37) ;  /* 0xfffffffc00ec7947 */ /* 0x000fea000383ffff */
.L_x_17:
[----:B------:R-:W-:-:S04]  /*2520*/  UISETP.NE.AND UP1, UPT, UR37, URZ, UPT ;  /* 0x000000ff2500728c */ /* 0x000fc8000bf25270 */
[----:B------:R-:W-:-:S09]  /*2530*/  UISETP.NE.OR UP1, UPT, UR8, 0x1, UP1 ;  /* 0x000000010800788c */ /* 0x000fd20008f25670 */
[----:B------:R-:W-:Y:S05]  /*2540*/  BRA.U UP1, `(.L_x_38) ;  /* 0x0000000501487547 */ /* 0x000fea000b800000 */
[----:B------:R-:W-:Y:S01]  /*2550*/  ISETP.NE.AND P2, PT, R2, RZ, PT ;  /* 0x000000ff0200720c */ /* 0x000fe20003f45270 */
[----:B------:R-:W-:Y:S01]  /*2560*/  IMAD.MOV.U32 R12, RZ, RZ, 0x1 ;  /* 0x00000001ff0c7424 */ /* 0x000fe200078e00ff */
[----:B------:R-:W-:Y:S02]  /*2570*/  CS2R R10, SRZ ;  /* 0x00000000000a7805 */ /* 0x000fe4000001ff00 */
[----:B------:R-:W-:Y:S01]  /*2580*/  CS2R R8, SRZ ;  /* 0x0000000000087805 */ /* 0x000fe2000001ff00 */
[----:B------:R-:W-:Y:S01]  /*2590*/  UMOV UR4, 0x400 ;  /* 0x0000040000047882 */ /* 0x000fe20000000000 */
[----:B------:R-:W-:Y:S01]  /*25a0*/  UMOV UR6, URZ ;  /* 0x000000ff00067c82 */ /* 0x000fe20008000000 */
[----:B------:R-:W-:-:S12]  /*25b0*/  ULEA UR37, UR37, UR4, 0x18 ;  /* 0x0000000425257291 */ /* 0x000fd8000f8ec0ff */
.L_x_42:
[----:B------:R-:W-:Y:S02]  /*25c0*/  LEA R0, R8, UR37, 0x3 ;  /* 0x0000002508007c11 */ /* 0x000fe4000f8e18ff */
[----:B------:R-:W-:-:S03]  /*25d0*/  SHF.L.U32 R4, R9, 0x1f, RZ ;  /* 0x0000001f09047819 */ /* 0x000fc600000006ff */
[----:B------:R-:W-:Y:S01]  /*25e0*/  VIADD R5, R0, 0xe0 ;  /* 0x000000e000057836 */ /* 0x000fe20000000000 */
[----:B------:R-:W1:Y:S02]  /*25f0*/  SYNCS.PHASECHK.TRANS64.TRYWAIT P0, [R0+URZ+0xd0], R4 ;  /* 0x0000d004000075a7 */ /* 0x000e6400080011ff */
[----:B-1----:R-:W-:Y:S05]  /*2600*/  @!P0 BRA `(.L_x_39) ;  /* 0x0000006800f48947 */ /* 0x002fea0003800000 */
.L_x_135:
[----:B------:R-:W-:Y:S01]  /*2610*/  ULEA UR5, UR6, UR37, 0x3 ;  /* 0x0000002506057291 */ /* 0x000fe2000f8e18ff */
[----:B-1----:R-:W-:Y:S01]  /*2620*/  PRMT R0, RZ, 0x654, R5 ;  /* 0x00000654ff007816 */ /* 0x002fe20000000005 */
[----:B------:R-:W-:Y:S01]  /*2630*/  @!P2 IMAD.MOV.U32 R4, RZ, RZ, 0x10 ;  /* 0x00000010ff04a424 */ /* 0x000fe200078e00ff */
[----:B------:R-:W-:Y:S01]  /*2640*/  SHF.L.U32 R5, R12, 0x1f, RZ ;  /* 0x0000001f0c057819 */ /* 0x000fe200000006ff */
[----:B------:R-:W-:Y:S01]  /*2650*/  UIADD3 UR4, UPT, UPT, UR5, 0x70, URZ ;  /* 0x0000007005047890 */ /* 0x000fe2000fffe0ff */
[----:B------:R1:W-:Y:S05]  /*2660*/  SYNCS.ARRIVE.TRANS64.RED.A1T0 RZ, [R0+URZ], RZ ;  /* 0x000000ff00ff79a7 */ /* 0x0003ea00081004ff */
[----:B------:R-:W-:Y:S01]  /*2670*/  IMAD.U32 R6, RZ, RZ, UR4 ;  /* 0x00000004ff067e24 */ /* 0x000fe2000f8e00ff */
[----:B------:R-:W2:Y:S04]  /*2680*/  SYNCS.PHASECHK.TRANS64.TRYWAIT P0, [UR5+0x80], R5 ;  /* 0x00008005ff0075a7 */ /* 0x000ea80008001105 */
[----:B------:R-:W-:Y:S01]  /*2690*/  PRMT R6, R2, 0x654, R6 ;  /* 0x0000065402067816 */ /* 0x000fe20000000006 */
[----:B-12---:R-:W-:Y:S06]  /*26a0*/  @!P0 BRA `(.L_x_40) ;  /* 0x0000006800e08947 */ /* 0x006fec0003800000 */
.L_x_137:
[----:B------:R-:W-:Y:S01]  /*26b0*/  ULEA UR4, UR6, UR37, 0x4 ;  /* 0x0000002506047291 */ /* 0x000fe2000f8e20ff */
[----:B------:R-:W-:Y:S01]  /*26c0*/  SEL R3, R6, R3, !P2 ;  /* 0x0000000306037207 */ /* 0x000fe20005000000 */
[----:B------:R-:W-:Y:S01]  /*26d0*/  UIADD3 UR5, UPT, UPT, UR5, 0x70, URZ ;  /* 0x0000007005057890 */ /* 0x000fe2000fffe0ff */
[----:B-1----:R-:W-:Y:S01]  /*26e0*/  LEA R0, R11, UR37, 0x3 ;  /* 0x000000250b007c11 */ /* 0x002fe2000f8e18ff */
[----:B------:R-:W-:Y:S01]  /*26f0*/  UIADD3 UR4, UPT, UPT, UR4, 0x100, URZ ;  /* 0x0000010004047890 */ /* 0x000fe2000fffe0ff */
[----:B------:R1:W-:Y:S01]  /*2700*/  @!P2 SYNCS.ARRIVE.TRANS64.RED RZ, [R3+URZ], R4 ;  /* 0x0000000403ffa9a7 */ /* 0x0003e200080004ff */
[----:B------:R-:W-:Y:S01]  /*2710*/  UIADD3 UR6, UPT, UPT, UR6, 0x1, URZ ;  /* 0x0000000106067890 */ /* 0x000fe2000fffe0ff */
[----:B------:R-:W-:-:S03]  /*2720*/  VIADD R8, R8, 0x1 ;  /* 0x0000000108087836 */ /* 0x000fc60000000000 */
[----:B------:R-:W-:Y:S02]  /*2730*/  UISETP.NE.AND UP0, UPT, UR6, 0x2, UPT ;  /* 0x000000020600788c */ /* 0x000fe4000bf05270 */
[----:B------:R-:W-:Y:S01]  /*2740*/  ISETP.NE.AND P0, PT, R8, 0x2, PT ;  /* 0x000000020800780c */ /* 0x000fe20003f05270 */
[----:B------:R-:W-:Y:S06]  /*2750*/  UGETNEXTWORKID.BROADCAST [UR4], [UR5] ;  /* 0x00000000040073ca */ /* 0x000fec0008000100 */
[----:B------:R-:W-:Y:S02]  /*2760*/  USEL UR4, URZ, 0x1, UP0 ;  /* 0x00000001ff047887 */ /* 0x000fe40008000000 */
[----:B------:R-:W-:-:S04]  /*2770*/  USEL UR6, UR6, URZ, UP0 ;  /* 0x000000ff06067287 */ /* 0x000fc80008000000 */
[----:B------:R-:W-:Y:S02]  /*2780*/  LOP3.LUT R12, R12, UR4, RZ, 0x3c, !PT ;  /* 0x000000040c0c7c12 */ /* 0x000fe4000f8e3cff */
[----:B-1----:R-:W-:-:S04]  /*2790*/  SHF.L.U32 R4, R10, 0x1f, RZ ;  /* 0x0000001f0a047819 */ /* 0x002fc800000006ff */
[----:B------:R-:W1:Y:S02]  /*27a0*/  SYNCS.PHASECHK.TRANS64.TRYWAIT P1, [R0+URZ+0x70], R4 ;  /* 0x00007004000075a7 */ /* 0x000e6400080211ff */
[----:B-1----:R-:W-:Y:S05]  /*27b0*/  @!P1 BRA `(.L_x_41) ;  /* 0x0000006800b49947 */ /* 0x002fea0003800000 */
.L_x_138:
[C---:B-1----:R-:W-:Y:S01]  /*27c0*/  LEA R4, R11.reuse, UR37, 0x4 ;  /* 0x000000250b047c11 */ /* 0x042fe2000f8e20ff */
[----:B------:R-:W-:Y:S01]  /*27d0*/  VIADD R0, R0, 0x80 ;  /* 0x0000008000007836 */ /* 0x000fe20000000000 */
[----:B------:R-:W-:Y:S01]  /*27e0*/  SEL R8, R8, RZ, P0 ;  /* 0x000000ff08087207 */ /* 0x000fe20000000000 */
[----:B------:R-:W-:-:S03]  /*27f0*/  VIADD R11, R11, 0x1 ;  /* 0x000000010b0b7836 */ /* 0x000fc60000000000 */
[----:B------:R-:W1:Y:S01]  /*2800*/  LDS.128 R4, [R4+0x100] ;  /* 0x0001000004047984 */ /* 0x000e620000000c00 */
[----:B------:R-:W-:Y:S02]  /*2810*/  PRMT R0, RZ, 0x654, R0 ;  /* 0x00000654ff007816 */ /* 0x000fe40000000000 */
[C---:B------:R-:W-:Y:S01]  /*2820*/  ISETP.NE.AND P1, PT, R11.reuse, 0x2, PT ;  /* 0x000000020b00780c */ /* 0x040fe20003f25270 */
[----:B------:R-:W-:Y:S01]  /*2830*/  @!PT LDS RZ, [RZ] ;  /* 0x00000000fffff984 */ /* 0x000fe20000000800 */
[----:B------:R-:W-:Y:S01]  /*2840*/  @!PT LDS RZ, [RZ] ;  /* 0x00000000fffff984 */ /* 0x000fe20000000800 */
[----:B------:R-:W-:Y:S01]  /*2850*/  @!PT LDS RZ, [RZ] ;  /* 0x00000000fffff984 */ /* 0x000fe20000000800 */
[----:B------:R-:W-:Y:S01]  /*2860*/  @!PT LDS RZ, [RZ] ;  /* 0x00000000fffff984 */ /* 0x000fe20000000800 */
[----:B------:R2:W-:Y:S06]  /*2870*/  MEMBAR.ALL.CTA ;  /* 0x0000000000007992 */ /* 0x0005ec0000008000 */
[----:B--2---:R-:W2:Y:S01]  /*2880*/  FENCE.VIEW.ASYNC.S ;  /* 0x00000000000073c6 */ /* 0x004ea20000000000 */
[----:B------:R-:W-:Y:S01]  /*2890*/  SEL R11, R11, RZ, P1 ;  /* 0x000000ff0b0b7207 */ /* 0x000fe20000800000 */
[----:B--2---:R2:W-:Y:S01]  /*28a0*/  SYNCS.ARRIVE.TRANS64.RED.A1T0 RZ, [R0+URZ], RZ ;  /* 0x000000ff00ff79a7 */ /* 0x0045e200081004ff */
[----:B-1----:R-:W-:-:S02]  /*28b0*/  LOP3.LUT P3, RZ, R6, 0x1, RZ, 0xc0, !PT ;  /* 0x0000000106ff7812 */ /* 0x002fc4000786c0ff */
[----:B------:R-:W-:-:S04]  /*28c0*/  SEL R4, RZ, 0x1, P1 ;  /* 0x00000001ff047807 */ /* 0x000fc80000800000 */
[----:B------:R-:W-:Y:S02]  /*28d0*/  LOP3.LUT R10, R10, R4, RZ, 0x3c, !PT ;  /* 0x000000040a0a7212 */ /* 0x000fe400078e3cff */
[----:B--2---:R-:W-:-:S04]  /*28e0*/  SEL R0, RZ, 0x1, P0 ;  /* 0x00000001ff007807 */ /* 0x004fc80000000000 */
[----:B------:R-:W-:Y:S01]  /*28f0*/  LOP3.LUT R9, R9, R0, RZ, 0x3c, !PT ;  /* 0x0000000009097212 */ /* 0x000fe200078e3cff */
[----:B------:R-:W-:Y:S06]  /*2900*/  @P3 BRA `(.L_x_42) ;  /* 0xfffffffc002c3947 */ /* 0x000fec000383ffff */
[----:B------:R-:W-:Y:S01]  /*2910*/  ULEA UR5, UR6, UR37, 0x3 ;  /* 0x0000002506057291 */ /* 0x000fe2000f8e18ff */
[----:B------:R-:W-:-:S08]  /*2920*/  SHF.L.U32 R2, R12, 0x1f, RZ ;  /* 0x0000001f0c027819 */ /* 0x000fd000000006ff */
[----:B------:R-:W1:Y:S02]  /*2930*/  SYNCS.PHASECHK.TRANS64 P0, [UR5+0x80], R2 ;  /* 0x00008002ff0075a7 */ /* 0x000e640008001005 */
[----:B-1----:R-:W-:Y:S05]  /*2940*/  @P0 BRA `(.L_x_43) ;  /* 0x0000000000080947 */ /* 0x002fea0003800000 */
[----:B------:R-:W1:Y:S02]  /*2950*/  SYNCS.PHASECHK.TRANS64.TRYWAIT P0, [UR5+0x80], R2 ;  /* 0x00008002ff0075a7 */ /* 0x000e640008001105 */
[----:B-1----:R-:W-:Y:S05]  /*2960*/  @!P0 BRA `(.L_x_44) ;  /* 0x00000068005c8947 */ /* 0x002fea0003800000 */
.L_x_43:
[----:B------:R-:W-:-:S04]  /*2970*/  UIADD3 UR4, UPT, UPT, UR6, 0x1, URZ ;  /* 0x0000000106047890 */ /* 0x000fc8000fffe0ff */
[----:B------:R-:W-:-:S04]  /*2980*/  UISETP.NE.AND UP0, UPT, UR4, 0x2, UPT ;  /* 0x000000020400788c */ /* 0x000fc8000bf05270 */
[----:B------:R-:W-:Y:S02]  /*2990*/  USEL UR7, URZ, 0x1, UP0 ;  /* 0x00000001ff077887 */ /* 0x000fe40008000000 */
[----:B------:R-:W-:-:S04]  /*29a0*/  USEL UR4, UR4, URZ, UP0 ;  /* 0x000000ff04047287 */ /* 0x000fc80008000000 */
[----:B------:R-:W-:Y:S01]  /*29b0*/  ULEA UR4, UR4, UR37, 0x3 ;  /* 0x0000002504047291 */ /* 0x000fe2000f8e18ff */
[----:B-1----:R-:W-:-:S04]  /*29c0*/  LOP3.LUT R2, R12, UR7, RZ, 0x3c, !PT ;  /* 0x000000070c027c12 */ /* 0x002fc8000f8e3cff */
[----:B------:R-:W-:-:S04]  /*29d0*/  SHF.L.U32 R0, R2, 0x1f, RZ ;  /* 0x0000001f02007819 */ /* 0x000fc800000006ff */
[----:B------:R-:W1:Y:S02]  /*29e0*/  SYNCS.PHASECHK.TRANS64 P0, [UR4+0x80], R0 ;  /* 0x00008000ff0075a7 */ /* 0x000e640008001004 */
[----:B-1----:R-:W-:Y:S05]  /*29f0*/  @P0 EXIT ;  /* 0x000000000000094d */ /* 0x002fea0003800000 */
[----:B------:R-:W-:Y:S02]  /*2a00*/  SHF.L.U32 R2, R2, 0x1f, RZ ;  /* 0x0000001f02027819 */ /* 0x000fe400000006ff */
[----:B------:R-:W-:-:S07]  /*2a10*/  MOV R0, UR4 ;  /* 0x0000000400007c02 */ /* 0x000fce0008000f00 */
.L_x_45:
[----:B-1----:R1:W2:Y:S02]  /*2a20*/  SYNCS.PHASECHK.TRANS64.TRYWAIT P0, [R0+URZ+0x80], R2 ;  /* 0x00008002000075a7 */ /* 0x0022a400080011ff */
[----:B--2---:R-:W-:Y:S05]  /*2a30*/  @!P0 NANOSLEEP.SYNCS 0x989680 ;  /* 0x009896800000895d */ /* 0x004fea0003900000 */
[----:B------:R-:W2:Y:S02]  /*2a40*/  @!P0 SYNCS.PHASECHK.TRANS64 P0, [R0+URZ+0x80], R2 ;  /* 0x00008002000085a7 */ /* 0x000ea400080010ff */
[----:B--2---:R-:W-:Y:S05]  /*2a50*/  @P0 EXIT ;  /* 0x000000000000094d */ /* 0x004fea0003800000 */
[----:B------:R-:W-:Y:S05]  /*2a60*/  BRA `(.L_x_45) ;  /* 0xfffffffc00ec7947 */ /* 0x000fea000383ffff */
.L_x_38:
[----:B------:R-:W-:-:S09]  /*2a70*/  UISETP.NE.AND UP1, UPT, UR8, URZ, UPT ;  /* 0x000000ff0800728c */ /* 0x000fd2000bf25270 */
[----:B------:R-:W-:Y:S05]  /*2a80*/  BRA.U UP1, `(.L_x_46) ;  /* 0x00000011013c7547 */ /* 0x000fea000b800000 */
[----:B------:R-:W-:Y:S01]  /*2a90*/  UMOV UR4, 0x40 ;  /* 0x0000004000047882 */ /* 0x000fe20000000000 */
[----:B------:R-:W-:Y:S01]  /*2aa0*/  NOP ;  /* 0x0000000000007918 */ /* 0x000fe20000000000 */
[----:B------:R-:W-:Y:S01]  /*2ab0*/  ULEA UR4, UR37, UR4, 0x18 ;  /* 0x0000000425047291 */ /* 0x000fe2000f8ec0ff */
[----:B------:R-:W-:Y:S02]  /*2ac0*/  UMOV UR5, 0x400 ;  /* 0x0000040000057882 */ /* 0x000fe40000000000 */
[----:B------:R-:W-:-:S06]  /*2ad0*/  ULEA UR37, UR37, UR5, 0x18 ;  /* 0x0000000525257291 */ /* 0x000fcc000f8ec0ff */
[----:B------:R-:W1:Y:S02]  /*2ae0*/  LDS.U8 R0, [UR4+0x1c] ;  /* 0x00001c04ff007984 */ /* 0x000e640008000000 */
[----:B-1----:R-:W-:-:S13]  /*2af0*/  ISETP.NE.AND P0, PT, R0, RZ, PT ;  /* 0x000000ff0000720c */ /* 0x002fda0003f05270 */
[----:B------:R-:W-:Y:S05]  /*2b00*/  @P0 BRA `(.L_x_47) ;  /* 0x0000000000580947 */ /* 0x000fea0003800000 */
[----:B------:R-:W-:-:S13]  /*2b10*/  ELECT P0, URZ, PT ;  /* 0x0000000000ff782f */ /* 0x000fda0003800000 */
[----:B------:R-:W-:Y:S05]  /*2b20*/  @!P0 BRA `(.L_x_48) ;  /* 0x0000000000608947 */ /* 0x000fea0003800000 */
[----:B------:R-:W-:Y:S01]  /*2b30*/  UMOV UR5, 0x10 ;  /* 0x0000001000057882 */ /* 0x000fe20000000000 */
[----:B------:R-:W-:Y:S01]  /*2b40*/  HFMA2 R0, -RZ, RZ, 0, 5.9604644775390625e-08 ;  /* 0x00000001ff007431 */ /* 0x000fe200000001ff */
[----:B------:R-:W-:-:S03]  /*2b50*/  MOV R2, 0xffff ;  /* 0x0000ffff00027802 */ /* 0x000fc60000000f00 */
[----:B------:R-:W-:Y:S04]  /*2b60*/  DEPBAR.LE SB1, 0x36 ;  /* 0x00009d800000791a */ /* 0x000fe80000000000 */
[----:B------:R-:W1:Y:S02]  /*2b70*/  UTCATOMSWS.FIND_AND_SET.ALIGN UP0, UR5, UR5 ;  /* 0x00000005000575e3 */ /* 0x000e640008000800 */
[----:B-1----:R-:W-:Y:S01]  /*2b80*/  MOV R3, UR5 ;  /* 0x0000000500037c02 */ /* 0x002fe20008000f00 */
[----:B------:R-:W-:Y:S06]  /*2b90*/  BRA.U UP0, `(.L_x_49) ;  /* 0x0000000100187547 */ /* 0x000fec000b800000 */
.L_x_50:
[----:B------:R-:W-:Y:S05]  /*2ba0*/  NANOSLEEP 0x64 ;  /* 0x000000640000795d */ /* 0x000fea0003800000 */
[----:B------:R-:W-:-:S05]  /*2bb0*/  UMOV UR5, 0x10 ;  /* 0x0000001000057882 */ /* 0x000fca0000000000 */
[----:B------:R-:W-:Y:S04]  /*2bc0*/  DEPBAR.LE SB1, 0x36 ;  /* 0x00009d800000791a */ /* 0x000fe80000000000 */
[----:B------:R-:W1:Y:S02]  /*2bd0*/  UTCATOMSWS.FIND_AND_SET.ALIGN UP0, UR5, UR5 ;  /* 0x00000005000575e3 */ /* 0x000e640008000800 */
[----:B-1----:R-:W-:Y:S01]  /*2be0*/  MOV R3, UR5 ;  /* 0x0000000500037c02 */ /* 0x002fe20008000f00 */
[----:B------:R-:W-:Y:S05]  /*2bf0*/  BRA.U !UP0, `(.L_x_50) ;  /* 0xfffffffd08e87547 */ /* 0x000fea000b83ffff */
.L_x_49:
[-C--:B------:R-:W-:Y:S02]  /*2c00*/  SHF.L.U32 R2, R2, R3.reuse, RZ ;  /* 0x0000000302027219 */ /* 0x080fe400000006ff */
[----:B------:R-:W-:Y:S01]  /*2c10*/  SHF.L.U32 R0, R0, R3, RZ ;  /* 0x0000000300007219 */ /* 0x000fe200000006ff */
[----:B------:R-:W-:Y:S02]  /*2c20*/  IMAD.SHL.U32 R3, R3, 0x20, RZ ;  /* 0x0000002003037824 */ /* 0x000fe400078e00ff */
[----:B------:R1:W-:Y:S04]  /*2c30*/  ATOMS.OR RZ, [UR4+0x14], R2 ;  /* 0x00001402ffff798c */ /* 0x0003e8000b000004 */
[----:B------:R1:W-:Y:S04]  /*2c40*/  ATOMS.OR RZ, [UR4+0x18], R0 ;  /* 0x00001800ffff798c */ /* 0x0003e8000b000004 */
[----:B------:R1:W-:Y:S01]  /*2c50*/  STS [UR37+0x120], R3 ;  /* 0x00012003ff007988 */ /* 0x0003e20008000825 */
[----:B------:R-:W-:Y:S05]  /*2c60*/  BRA `(.L_x_48) ;  /* 0x0000000000107947 */ /* 0x000fea0003800000 */
.L_x_47:
[----:B------:R-:W-:Y:S02]  /*2c70*/  MOV R0, 0xffffffff ;  /* 0xffffffff00007802 */ /* 0x000fe40000000f00 */
[----:B------:R-:W-:-:S03]  /*2c80*/  MOV R2, 0x2cb0 ;  /* 0x00002cb000027802 */ /* 0x000fc60000000f00 */
[----:B------:R1:W-:Y:S04]  /*2c90*/  STS [UR37+0x120], R0 ;  /* 0x00012000ff007988 */ /* 0x0003e80008000825 */
[----:B-1-3-5:R-:W-:Y:S05]  /*2ca0*/  CALL.REL.NOINC `($__internal_1_$__cuda_sm10x_tcgen05_guardrail_trap_phase_invalid_during_alloc) ;  /* 0x0000006c00a47944 */ /* 0x02afea0003c00000 */
.L_x_48:
[----:B------:R-:W-:Y:S05]  /*2cb0*/  WARPSYNC.ALL ;  /* 0x0000000000007948 */ /* 0x000fea0003800000 */
[----:B------:R-:W2:Y:S01]  /*2cc0*/  S2UR UR5, SR_CgaCtaId ;  /* 0x00000000000579c3 */ /* 0x000ea20000008800 */
[----:B------:R-:W-:Y:S01]  /*2cd0*/  UMOV UR4, 0x400 ;  /* 0x0000040000047882 */ /* 0x000fe20000000000 */
[----:B------:R-:W-:-:S06]  /*2ce0*/  NOP ;  /* 0x0000000000007918 */ /* 0x000fcc0000000000 */
[----:B------:R-:W-:Y:S06]  /*2cf0*/  BAR.ARV 0x6, 0xa0 ;  /* 0x0182800000007b1d */ /* 0x000fec0000002000 */
[----:B------:R-:W4:Y:S01]  /*2d00*/  LDCU UR7, c[0x0][0x38c] ;  /* 0x00007180ff0777ac */ /* 0x000f220008000800 */
[----:B------:R-:W-:Y:S01]  /*2d10*/  IMAD.MOV.U32 R11, RZ, RZ, 0x1 ;  /* 0x00000001ff0b7424 */ /* 0x000fe200078e00ff */
[----:B------:R-:W-:Y:S01]  /*2d20*/  CS2R R8, SRZ ;  /* 0x0000000000087805 */ /* 0x000fe2000001ff00 */
[----:B------:R-:W-:Y:S01]  /*2d30*/  IMAD.MOV.U32 R10, RZ, RZ, RZ ;  /* 0x000000ffff0a7224 */ /* 0x000fe200078e00ff */
[----:B------:R-:W3:Y:S01]  /*2d40*/  LDCU UR6, c[0x0][0x38c] ;  /* 0x00007180ff0677ac */ /* 0x000ee20008000800 */
[----:B------:R-:W-:Y:S01]  /*2d50*/  UMOV UR15, URZ ;  /* 0x000000ff000f7c82 */ /* 0x000fe20008000000 */
[----:B------:R-:W-:Y:S01]  /*2d60*/  UMOV UR14, URZ ;  /* 0x000000ff000e7c82 */ /* 0x000fe20008000000 */
[----:B--2---:R-:W-:Y:S01]  /*2d70*/  ULEA UR5, UR5, UR4, 0x18 ;  /* 0x0000000405057291 */ /* 0x004fe2000f8ec0ff */
[----:B------:R-:W-:Y:S01]  /*2d80*/  UMOV UR32, 0x0 ;  /* 0x0000000000207882 */ /* 0x000fe20000000000 */
[----:B------:R-:W-:-:S02]  /*2d90*/  UMOV UR33, 0x4400010 ;  /* 0x0440001000217882 */ /* 0x000fc40000000000 */
[----:B------:R-:W-:Y:S02]  /*2da0*/  UIADD3 UR9, UPT, UPT, UR5, 0x8800, URZ ;  /* 0x0000880005097890 */ /* 0x000fe4000fffe0ff */
[----:B------:R-:W-:Y:S02]  /*2db0*/  UIADD3 UR10, UPT, UPT, UR5, 0x10800, URZ ;  /* 0x00010800050a7890 */ /* 0x000fe4000fffe0ff */
[----:B----4-:R-:W-:Y:S01]  /*2dc0*/  UIADD3 UR7, UPT, UPT, UR7, 0x7f, URZ ;  /* 0x0000007f07077890 */ /* 0x010fe2000fffe0ff */
[----:B-1----:R-:W1:Y:S01]  /*2dd0*/  LDS R0, [UR5+0x120] ;  /* 0x00012005ff007984 */ /* 0x002e620008000800 */
[----:B------:R-:W-:Y:S02]  /*2de0*/  USHF.R.U32.HI UR9, URZ, 0x4, UR9 ;  /* 0x00000004ff097899 */ /* 0x000fe40008011609 */
[----:B------:R-:W-:Y:S02]  /*2df0*/  USHF.R.S32.HI UR4, URZ, 0x1f, UR7 ;  /* 0x0000001fff047899 */ /* 0x000fe40008011407 */
[----:B------:R-:W-:-:S02]  /*2e00*/  USHF.R.U32.HI UR10, URZ, 0x4, UR10 ;  /* 0x00000004ff0a7899 */ /* 0x000fc4000801160a */
[----:B------:R-:W-:Y:S02]  /*2e10*/  ULEA.HI UR4, UR4, UR7, URZ, 0x7 ;  /* 0x0000000704047291 */ /* 0x000fe4000f8f38ff */
[----:B------:R-:W-:Y:S02]  /*2e20*/  ULOP3.LUT UR9, UR9, 0x3fff, URZ, 0xc0, !UPT ;  /* 0x00003fff09097892 */ /* 0x000fe4000f8ec0ff */
[----:B------:R-:W-:Y:S02]  /*2e30*/  USHF.R.S32.HI UR4, URZ, 0x7, UR4 ;  /* 0x00000007ff047899 */ /* 0x000fe40008011404 */
[----:B------:R-:W-:Y:S02]  /*2e40*/  ULOP3.LUT UR10, UR10, 0x3fff, URZ, 0xc0, !UPT ;  /* 0x00003fff0a0a7892 */ /* 0x000fe4000f8ec0ff */
[----:B------:R-:W-:Y:S01]  /*2e50*/  UISETP.LT.AND UP0, UPT, UR4, 0x1, UPT ;  /* 0x000000010400788c */ /* 0x000fe2000bf01270 */
[----:B------:R-:W-:Y:S01]  /*2e60*/  UMOV UR30, 0x0 ;  /* 0x00000000001e7882 */ /* 0x000fe20000000000 */
[----:B------:R-:W-:-:S02]  /*2e70*/  UMOV UR31, 0x4400010 ;  /* 0x04400010001f7882 */ /* 0x000fc40000000000 */
[----:B------:R-:W-:Y:S01]  /*2e80*/  USEL UR8, UR4, 0x1, !UP0 ;  /* 0x0000000104087887 */ /* 0x000fe2000c000000 */
[----:B------:R-:W-:Y:S01]  /*2e90*/  UMOV UR28, 0x0 ;  /* 0x00000000001c7882 */ /* 0x000fe20000000000 */
[----:B------:R-:W-:Y:S01]  /*2ea0*/  UMOV UR29, 0x4400010 ;  /* 0x04400010001d7882 */ /* 0x000fe20000000000 */
[----:B------:R-:W-:Y:S01]  /*2eb0*/  UMOV UR26, 0x0 ;  /* 0x00000000001a7882 */ /* 0x000fe20000000000 */
[----:B------:R-:W-:Y:S01]  /*2ec0*/  UMOV UR27, 0x4400010 ;  /* 0x04400010001b7882 */ /* 0x000fe20000000000 */
[----:B------:R-:W-:Y:S01]  /*2ed0*/  UMOV UR24, 0x0 ;  /* 0x0000000000187882 */ /* 0x000fe20000000000 */
[----:B------:R-:W-:Y:S01]  /*2ee0*/  UMOV UR25, 0x4400010 ;  /* 0x0440001000197882 */ /* 0x000fe20000000000 */
[----:B------:R-:W-:Y:S01]  /*2ef0*/  UMOV UR22, 0x0 ;  /* 0x0000000000167882 */ /* 0x000fe20000000000 */
[----:B------:R-:W-:Y:S01]  /*2f00*/  UMOV UR23, 0x4400010 ;  /* 0x0440001000177882 */ /* 0x000fe20000000000 */
[----:B------:R-:W-:Y:S02]  /*2f10*/  ULOP3.LUT UR9, UR9, 0x10000, URZ, 0xfc, !UPT ;  /* 0x0001000009097892 */ /* 0x000fe4000f8efcff */
[----:B------:R-:W-:-:S02]  /*2f20*/  ULOP3.LUT UR10, UR10, 0x10000, URZ, 0xfc, !UPT ;  /* 0x000100000a0a7892 */ /* 0x000fc4000f8efcff */
[----:B------:R-:W-:Y:S02]  /*2f30*/  UIADD3 UR8, UPT, UPT, -UR8, URZ, URZ ;  /* 0x000000ff08087290 */ /* 0x000fe4000fffe1ff */
[----:B---3--:R-:W-:Y:S01]  /*2f40*/  UISETP.GE.AND UP3, UPT, UR6, 0x1, UPT ;  /* 0x000000010600788c */ /* 0x008fe2000bf66270 */
[----:B------:R-:W-:Y:S01]  /*2f50*/  UMOV UR20, 0x0 ;  /* 0x0000000000147882 */ /* 0x000fe20000000000 */
[----:B------:R-:W-:Y:S01]  /*2f60*/  UMOV UR21, 0x4400010 ;  /* 0x0440001000157882 */ /* 0x000fe20000000000 */
[----:B------:R-:W-:Y:S01]  /*2f70*/  UMOV UR18, 0x0 ;  /* 0x0000000000127882 */ /* 0x000fe20000000000 */
[----:B-1----:R-:W-:Y:S01]  /*2f80*/  R2UR UR16, R0 ;  /* 0x00000000001072ca */ /* 0x002fe200000e0000 */
[----:B------:R-:W-:-:S14]  /*2f90*/  UMOV UR19, 0x4400010 ;  /* 0x0440001000137882 */ /* 0x000fdc0000000000 */
.L_x_57:
[----:B------:R-:W-:Y:S02]  /*2fa0*/  LEA R0, R10, UR5, 0x3 ;  /* 0x000000050a007c11 */ /* 0x000fe4000f8e18ff */
[----:B------:R-:W-:Y:S02]  /*2fb0*/  SHF.L.U32 R2, R9, 0x1f, RZ ;  /* 0x0000001f09027819 */ /* 0x000fe400000006ff */
[----:B------:R-:W-:Y:S01]  /*2fc0*/  PLOP3.LUT P0, PT, PT, PT, UP3, 0x80, 0x8 ;  /* 0x000000000008781c */ /* 0x000fe20003f0f038 */
[----:B------:R-:W-:Y:S01]  /*2fd0*/  VIADD R3, R0, 0x80 ;  /* 0x0000008000037836 */ /* 0x000fe20000000000 */
[----:B-1----:R-:W1:Y:S02]  /*2fe0*/  SYNCS.PHASECHK.TRANS64.TRYWAIT P1, [R0+URZ+0x70], R2 ;  /* 0x00007002000075a7 */ /* 0x002e6400080211ff */
[----:B-1-3--:R-:W-:Y:S09]  /*2ff0*/  @!P1 BRA `(.L_x_51) ;  /* 0x0000006000d09947 */ /* 0x00aff20003800000 */
.L_x_140:
[----:B------:R-:W-:Y:S01]  /*3000*/  LEA R4, R10, UR5, 0x4 ;  /* 0x000000050a047c11 */ /* 0x000fe2000f8e20ff */
[----:B------:R-:W-:Y:S01]  /*3010*/  @UP3 ULEA UR7, UR14, UR5, 0x3 ;  /* 0x000000050e073291 */ /* 0x000fe2000f8e18ff */
[----:B------:R-:W-:Y:S01]  /*3020*/  PLOP3.LUT P2, PT, PT, PT, PT, 0x80, 0x8 ;  /* 0x000000000008781c */ /* 0x000fe20003f4f070 */
[----:B------:R-:W-:Y:S01]  /*3030*/  ULEA UR6, UR15, UR5, 0x3 ;  /* 0x000000050f067291 */ /* 0x000fe2000f8e18ff */
[----:B------:R-:W-:Y:S01]  /*3040*/  PRMT R3, RZ, 0x654, R3 ;  /* 0x00000654ff037816 */ /* 0x000fe20000000003 */
[----:B------:R-:W-:Y:S01]  /*3050*/  ULEA.HI UR11, UR15, UR15, URZ, 0x1 ;  /* 0x0000000f0f0b7291 */ /* 0x000fe2000f8f08ff */
[----:B------:R-:W2:Y:S01]  /*3060*/  LDS.128 R4, [R4+0x100] ;  /* 0x0001000004047984 */ /* 0x000ea20000000c00 */
[----:B-1----:R-:W-:Y:S02]  /*3070*/  @P0 SHF.L.U32 R2, R8, 0x1f, RZ ;  /* 0x0000001f08020819 */ /* 0x002fe400000006ff */
[----:B------:R-:W-:Y:S01]  /*3080*/  SHF.L.U32 R0, R11, 0x1f, RZ ;  /* 0x0000001f0b007819 */ /* 0x000fe200000006ff */
[----:B------:R-:W-:Y:S01]  /*3090*/  @!PT LDS RZ, [RZ] ;  /* 0x00000000fffff984 */ /* 0x000fe20000000800 */
[----:B------:R-:W-:Y:S01]  /*30a0*/  @!PT LDS RZ, [RZ] ;  /* 0x00000000fffff984 */ /* 0x000fe20000000800 */
[----:B------:R-:W-:Y:S01]  /*30b0*/  @!PT LDS RZ, [RZ] ;  /* 0x00000000fffff984 */ /* 0x000fe20000000800 */
[----:B------:R-:W-:Y:S01]  /*30c0*/  @!PT LDS RZ, [RZ] ;  /* 0x00000000fffff984 */ /* 0x000fe20000000800 */
[----:B------:R1:W-:Y:S06]  /*30d0*/  MEMBAR.ALL.CTA ;  /* 0x0000000000007992 */ /* 0x0003ec0000008000 */
[----:B-1----:R-:W1:Y:S02]  /*30e0*/  FENCE.VIEW.ASYNC.S ;  /* 0x00000000000073c6 */ /* 0x002e640000000000 */
[----:B-1----:R1:W-:Y:S01]  /*30f0*/  SYNCS.ARRIVE.TRANS64.RED.A1T0 RZ, [R3+URZ], RZ ;  /* 0x000000ff03ff79a7 */ /* 0x0023e200081004ff */
[----:B------:R1:W3:Y:S01]  /*3100*/  @P0 SYNCS.PHASECHK.TRANS64.TRYWAIT P2, [UR7], R2 ;  /* 0x00000002ff0005a7 */ /* 0x0002e20008041107 */
[----:B------:R-:W-:-:S02]  /*3110*/  USHF.L.U32 UR7, UR11, 0x7, URZ ;  /* 0x000000070b077899 */ /* 0x000fc400080006ff */
[----:B------:R-:W-:Y:S01]  /*3120*/  ULOP3.LUT UR11, UR11, 0xffe, URZ, 0xc0, !UPT ;  /* 0x00000ffe0b0b7892 */ /* 0x000fe2000f8ec0ff */
[----:B--2---:R-:W-:Y:S01]  /*3130*/  LOP3.LUT P1, RZ, R6, 0x1, RZ, 0xc0, !PT ;  /* 0x0000000106ff7812 */ /* 0x004fe2000782c0ff */
[----:B------:R-:W-:Y:S02]  /*3140*/  ULOP3.LUT UR7, UR7, 0xffffff00, URZ, 0xc0, !UPT ;  /* 0xffffff0007077892 */ /* 0x000fe4000f8ec0ff */
[----:B------:R-:W-:Y:S02]  /*3150*/  UIADD3 UR11, UPT, UPT, -UR11, UR15, URZ ;  /* 0x0000000f0b0b7290 */ /* 0x000fe4000fffe1ff */
[----:B------:R-:W-:-:S04]  /*3160*/  UIADD3 UR7, UPT, UPT, UR16, UR7, URZ ;  /* 0x0000000710077290 */ /* 0x000fc8000fffe0ff */
[----:B------:R-:W-:Y:S01]  /*3170*/  ULEA UR7, UR11, UR7, 0x14 ;  /* 0x000000070b077291 */ /* 0x000fe2000f8ea0ff */
[----:B------:R-:W2:Y:S02]  /*3180*/  SYNCS.PHASECHK.TRANS64.TRYWAIT P0, [UR6+0xb0], R0 ;  /* 0x0000b000ff0075a7 */ /* 0x000ea40008001106 */
[----:B-123--:R-:W-:Y:S09]  /*3190*/  @!P0 BRA `(.L_x_52) ;  /* 0x00000060007c8947 */ /* 0x00eff20003800000 */
.L_x_142:
[----:B------:R-:W-:Y:S01]  /*31a0*/  IADD3 R10, PT, PT, R10, 0x1, RZ ;  /* 0x000000010a0a7810 */ /* 0x000fe20007ffe0ff */
[----:B------:R-:W-:Y:S06]  /*31b0*/  BRA.U !UP3, `(.L_x_53) ;  /* 0x000000050b107547 */ /* 0x000fec000b800000 */
[----:B------:R-:W-:Y:S01]  /*31c0*/  UPLOP3.LUT UP4, UPT, UPT, UPT, UPT, 0x40, 0x4 ;  /* 0x000000000004789c */ /* 0x000fe20003f8e870 */
[----:B------:R-:W-:Y:S01]  /*31d0*/  UMOV UR13, UR8 ;  /* 0x00000008000d7c82 */ /* 0x000fe20008000000 */
[----:B------:R-:W-:Y:S01]  /*31e0*/  UMOV UR12, UR4 ;  /* 0x00000004000c7c82 */ /* 0x000fe20008000000 */
[----:B------:R-:W-:-:S08]  /*31f0*/  UMOV UR17, UR14 ;  /* 0x0000000e00117c82 */ /* 0x000fd00008000000 */
.L_x_56:
[----:B------:R-:W-:Y:S02]  /*3200*/  UIADD3 UR13, UPT, UPT, UR13, 0x1, URZ ;  /* 0x000000010d0d7890 */ /* 0x000fe4000fffe0ff */
[----:B--2---:R-:W-:Y:S02]  /*3210*/  ULEA UR11, UR17, UR5, 0x3 ;  /* 0x00000005110b7291 */ /* 0x004fe4000f8e18ff */
[----:B------:R-:W-:Y:S01]  /*3220*/  UISETP.NE.AND UP0, UPT, UR13, URZ, UPT ;  /* 0x000000ff0d00728c */ /* 0x000fe2000bf05270 */
[----:B---3--:R-:W-:Y:S10]  /*3230*/  @P2 BRA `(.L_x_54) ;  /* 0x00000000000c2947 */ /* 0x008ff40003800000 */
[----:B-1----:R-:W-:Y:S04]  /*3240*/  SHF.L.U32 R2, R8, 0x1f, RZ ;  /* 0x0000001f08027819 */ /* 0x002fe800000006ff */
[----:B------:R-:W1:Y:S02]  /*3250*/  SYNCS.PHASECHK.TRANS64.TRYWAIT P0, [UR11], R2 ;  /* 0x00000002ff0075a7 */ /* 0x000e64000800110b */
[----:B-1----:R-:W-:Y:S05]  /*3260*/  @!P0 BRA `(.L_x_55) ;  /* 0x0000006000608947 */ /* 0x002fea0003800000 */
.L_x_54:
[----:B------:R-:W-:Y:S01]  /*3270*/  UISETP.NE.AND UP1, UPT, UR12, 0x1, UPT ;  /* 0x000000010c00788c */ /* 0x000fe2000bf25270 */
[----:B------:R-:W-:Y:S01]  /*3280*/  PLOP3.LUT P2, PT, PT, PT, PT, 0x80, 0x8 ;  /* 0x000000000008781c */ /* 0x000fe20003f4f070 */
[----:B------:R-:W-:Y:S02]  /*3290*/  UIADD3 UR14, UPT, UPT, UR17, 0x1, URZ ;  /* 0x00000001110e7890 */ /* 0x000fe4000fffe0ff */
[----:B------:R-:W-:Y:S02]  /*32a0*/  ULEA UR64, UR17, UR10, 0xc ;  /* 0x0000000a11407291 */ /* 0x000fe4000f8e60ff */
[----:B------:R-:W-:Y:S01]  /*32b0*/  UISETP.NE.AND UP2, UPT, UR14, 0x2, UPT ;  /* 0x000000020e00788c */ /* 0x000fe2000bf45270 */
[----:B------:R-:W-:Y:S01]  /*32c0*/  PLOP3.LUT P0, PT, PT, PT, UP1, 0x80, 0x8 ;  /* 0x000000000008781c */ /* 0x000fe20003f0f018 */
[----:B------:R-:W-:Y:S02]  /*32d0*/  ULEA UR62, UR17, UR9, 0xa ;  /* 0x00000009113e7291 */ /* 0x000fe4000f8e50ff */
[----:B------:R-:W-:Y:S02]  /*32e0*/  USEL UR35, URZ, 0x1, UP2 ;  /* 0x00000001ff237887 */ /* 0x000fe40009000000 */
[----:B------:R-:W-:Y:S02]  /*32f0*/  USEL UR14, UR14, URZ, UP2 ;  /* 0x000000ff0e0e7287 */ /* 0x000fe40009000000 */
[----:B------:R-:W-:Y:S02]  /*3300*/  UIADD3 UR60, UPT, UPT, UR64, 0x2, URZ ;  /* 0x00000002403c7890 */ /* 0x000fe4000fffe0ff */
[----:B------:R-:W-:Y:S01]  /*3310*/  @UP1 ULEA UR34, UR14, UR5, 0x3 ;  /* 0x000000050e221291 */ /* 0x000fe2000f8e18ff */
[----:B------:R-:W-:Y:S01]  /*3320*/  LOP3.LUT R8, R8, UR35, RZ, 0x3c, !PT ;  /* 0x0000002308087c12 */ /* 0x000fe2000f8e3cff */
[----:B------:R-:W-:Y:S02]  /*3330*/  UIADD3 UR58, UPT, UPT, UR62, 0x2, URZ ;  /* 0x000000023e3a7890 */ /* 0x000fe4000fffe0ff */
[----:B------:R-:W-:Y:S01]  /*3340*/  UIADD3 UR56, UPT, UPT, UR64, 0x4, URZ ;  /* 0x0000000440387890 */ /* 0x000fe2000fffe0ff */
[----:B-1----:R-:W-:Y:S01]  /*3350*/  @P0 SHF.L.U32 R0, R8, 0x1f, RZ ;  /* 0x0000001f08000819 */ /* 0x002fe200000006ff */
[----:B------:R-:W-:Y:S02]  /*3360*/  UIADD3 UR54, UPT, UPT, UR62, 0x4, URZ ;  /* 0x000000043e367890 */ /* 0x000fe4000fffe0ff */
[----:B------:R-:W-:Y:S01]  /*3370*/  UIADD3 UR52, UPT, UPT, UR64, 0x6, URZ ;  /* 0x0000000640347890 */ /* 0x000fe2000fffe0ff */
[----:B------:R2:W3:Y:S01]  /*3380*/  @P0 SYNCS.PHASECHK.TRANS64.TRYWAIT P2, [UR34], R0 ;  /* 0x00000000ff0005a7 */ /* 0x0004e20008041122 */
[----:B------:R-:W-:Y:S02]  /*3390*/  UIADD3 UR50, UPT, UPT, UR62, 0x6, URZ ;  /* 0x000000063e327890 */ /* 0x000fe4000fffe0ff */
        /* <DEDUP_REMOVED lines=9> */
[----:B------:R-:W-:Y:S01]  /*3430*/  UIADD3 UR12, UPT, UPT, UR12, -0x1, URZ ;  /* 0xffffffff0c0c7890 */ /* 0x000fe2000fffe0ff */
[----:B------:R-:W-:Y:S01]  /*3440*/  UMOV UR65, 0x40004040 ;  /* 0x4000404000417882 */ /* 0x000fe20000000000 */
[----:B------:R-:W-:Y:S01]  /*3450*/  UMOV UR63, 0x40004040 ;  /* 0x40004040003f7882 */ /* 0x000fe20000000000 */
[----:B------:R-:W-:Y:S01]  /*3460*/  UMOV UR61, 0x40004040 ;  /* 0x40004040003d7882 */ /* 0x000fe20000000000 */
[----:B------:R2:W-:Y:S01]  /*3470*/  UTCHMMA gdesc[UR62], gdesc[UR64], tmem[UR7], tmem[UR32], idesc[UR33], UP4 ;  /* 0x00ff20403e0075ea */ /* 0x0005e2000a000007 */
[----:B------:R-:W-:Y:S01]  /*3480*/  UPLOP3.LUT UP4, UPT, UPT, UPT, UPT, 0x80, 0x8 ;  /* 0x000000000008789c */ /* 0x000fe20003f8f070 */
[----:B------:R-:W-:Y:S01]  /*3490*/  UMOV UR59, 0x40004040 ;  /* 0x40004040003b7882 */ /* 0x000fe20000000000 */
[----:B------:R-:W-:Y:S01]  /*34a0*/  UMOV UR57, 0x40004040 ;  /* 0x4000404000397882 */ /* 0x000fe20000000000 */
[----:B------:R2:W-:Y:S01]  /*34b0*/  UTCHMMA gdesc[UR58], gdesc[UR60], tmem[UR7], tmem[UR30], idesc[UR31], UPT ;  /* 0x00ff1e3c3a0075ea */ /* 0x0005e2000b800007 */
        /* <DEDUP_REMOVED lines=14> */
[----:B------:R-:W-:Y:S01]  /*35a0*/  UMOV UR35, 0x40004040 ;  /* 0x4000404000237882 */ /* 0x000fe20000000000 */
[----:B------:R2:W-:Y:S01]  /*35b0*/  UTCHMMA gdesc[UR38], gdesc[UR40], tmem[UR7], tmem[UR20], idesc[UR21], UPT ;  /* 0x00ff1428260075ea */ /* 0x0005e2000b800007 */
[----:B------:R2:W-:Y:S01]  /*35c0*/  UTCHMMA gdesc[UR34], gdesc[UR36], tmem[UR7], tmem[UR18], idesc[UR19], UPT ;  /* 0x00ff1224220075ea */ /* 0x0005e2000b800007 */
[----:B------:R2:W-:Y:S01]  /*35d0*/  UTCBAR [UR11], URZ ;  /* 0x000000ff0b0073e9 */ /* 0x0005e200080000ff */
[----:B------:R-:W-:Y:S01]  /*35e0*/  UMOV UR17, UR14 ;  /* 0x0000000e00117c82 */ /* 0x000fe20008000000 */
[----:B------:R-:W-:Y:S05]  /*35f0*/  BRA.U UP0, `(.L_x_56) ;  /* 0xfffffffd00007547 */ /* 0x000fea000b83ffff */
.L_x_53:
[----:B------:R-:W-:Y:S01]  /*3600*/  UIADD3 UR15, UPT, UPT, UR15, 0x1, URZ ;  /* 0x000000010f0f7890 */ /* 0x000fe2000fffe0ff */
[C---:B------:R-:W-:Y:S01]  /*3610*/  ISETP.NE.AND P0, PT, R10.reuse, 0x2, PT ;  /* 0x000000020a00780c */ /* 0x040fe20003f05270 */
[----:B--2---:R-:W-:Y:S02]  /*3620*/  UIADD3 UR7, UPT, UPT, UR6, 0x90, URZ ;  /* 0x0000009006077890 */ /* 0x004fe4000fffe0ff */
[----:B------:R-:W-:Y:S01]  /*3630*/  UISETP.NE.AND UP0, UPT, UR15, 0x4, UPT ;  /* 0x000000040f00788c */ /* 0x000fe2000bf05270 */
[----:B-1----:R-:W-:Y:S02]  /*3640*/  SEL R0, RZ, 0x1, P0 ;  /* 0x00000001ff007807 */ /* 0x002fe40000000000 */
[----:B------:R-:W-:Y:S01]  /*3650*/  SEL R10, R10, RZ, P0 ;  /* 0x000000ff0a0a7207 */ /* 0x000fe20000000000 */
[----:B------:R-:W-:Y:S01]  /*3660*/  USEL UR6, URZ, 0x1, UP0 ;  /* 0x00000001ff067887 */ /* 0x000fe20008000000 */
[----:B------:R-:W-:Y:S01]  /*3670*/  LOP3.LUT R9, R9, R0, RZ, 0x3c, !PT ;  /* 0x0000000009097212 */ /* 0x000fe200078e3cff */
[----:B------:R-:W-:Y:S01]  /*3680*/  USEL UR15, UR15, URZ, UP0 ;  /* 0x000000ff0f0f7287 */ /* 0x000fe20008000000 */
[----:B------:R1:W-:Y:S03]  /*3690*/  UTCBAR [UR7], URZ ;  /* 0x000000ff070073e9 */ /* 0x0003e600080000ff */
[----:B------:R-:W-:Y:S01]  /*36a0*/  LOP3.LUT R11, R11, UR6, RZ, 0x3c, !PT ;  /* 0x000000060b0b7c12 */ /* 0x000fe2000f8e3cff */
[----:B------:R-:W-:Y:S07]  /*36b0*/  @P1 BRA `(.L_x_57) ;  /* 0xfffffff800381947 */ /* 0x000fee000383ffff */
[----:B------:R-:W2:Y:S01]  /*36c0*/  S2UR UR4, SR_CgaCtaId ;  /* 0x00000000000479c3 */ /* 0x000ea20000008800 */
[----:B------:R-:W-:Y:S01]  /*36d0*/  ELECT P0, URZ, PT ;  /* 0x0000000000ff782f */ /* 0x000fe20003800000 */
[----:B------:R-:W-:Y:S01]  /*36e0*/  IMAD.MOV.U32 R0, RZ, RZ, 0x1 ;  /* 0x00000001ff007424 */ /* 0x000fe200078e00ff */
[----:B------:R-:W-:Y:S01]  /*36f0*/  UIADD3 UR5, UPT, UPT, UR5, 0xb0, URZ ;  /* 0x000000b005057890 */ /* 0x000fe2000fffe0ff */
[----:B------:R-:W-:Y:S01]  /*3700*/  SHF.L.U32 R2, R11, 0x1f, RZ ;  /* 0x0000001f0b027819 */ /* 0x000fe200000006ff */
[----:B------:R-:W-:-:S03]  /*3710*/  UMOV UR6, 0x40 ;  /* 0x0000004000067882 */ /* 0x000fc60000000000 */
[----:B------:R-:W-:Y:S01]  /*3720*/  UVIRTCOUNT.DEALLOC.SMPOOL 0x80 ;  /* 0x000000800000784c */ /* 0x000fe20000000000 */
[----:B--2---:R-:W-:Y:S02]  /*3730*/  ULEA UR4, UR4, UR6, 0x18 ;  /* 0x0000000604047291 */ /* 0x004fe4000f8ec0ff */
[----:B------:R-:W-:-:S07]  /*3740*/  ULEA UR6, UR15, UR5, 0x3 ;  /* 0x000000050f067291 */ /* 0x000fce000f8e18ff */
[----:B------:R2:W-:Y:S02]  /*3750*/  @P0 STS.U8 [UR4+0x1c], R0 ;  /* 0x00001c00ff000988 */ /* 0x0005e40008000004 */
[----:B------:R-:W4:Y:S02]  /*3760*/  SYNCS.PHASECHK.TRANS64.TRYWAIT P0, [UR6], R2 ;  /* 0x00000002ff0075a7 */ /* 0x000f240008001106 */
[----:B--2-4-:R-:W-:Y:S05]  /*3770*/  @!P0 BRA `(.L_x_58) ;  /* 0x0000005c00348947 */ /* 0x014fea0003800000 */
.L_x_145:
[----:B-1----:R-:W-:-:S04]  /*3780*/  UIADD3 UR7, UPT, UPT, UR15, 0x1, URZ ;  /* 0x000000010f077890 */ /* 0x002fc8000fffe0ff */
[----:B------:R-:W-:-:S04]  /*3790*/  UISETP.NE.AND UP0, UPT, UR7, 0x4, UPT ;  /* 0x000000040700788c */ /* 0x000fc8000bf05270 */
[----:B------:R-:W-:Y:S02]  /*37a0*/  USEL UR8, URZ, 0x1, UP0 ;  /* 0x00000001ff087887 */ /* 0x000fe40008000000 */
[----:B------:R-:W-:-:S04]  /*37b0*/  USEL UR7, UR7, URZ, UP0 ;  /* 0x000000ff07077287 */ /* 0x000fc80008000000 */
[----:B------:R-:W-:Y:S01]  /*37c0*/  ULEA UR6, UR7, UR5, 0x3 ;  /* 0x0000000507067291 */ /* 0x000fe2000f8e18ff */
[----:B--2---:R-:W-:-:S04]  /*37d0*/  LOP3.LUT R2, R11, UR8, RZ, 0x3c, !PT ;  /* 0x000000080b027c12 */ /* 0x004fc8000f8e3cff */
[----:B------:R-:W-:-:S04]  /*37e0*/  SHF.L.U32 R3, R2, 0x1f, RZ ;  /* 0x0000001f02037819 */ /* 0x000fc800000006ff */
[----:B------:R-:W1:Y:S02]  /*37f0*/  SYNCS.PHASECHK.TRANS64.TRYWAIT P0, [UR6], R3 ;  /* 0x00000003ff0075a7 */ /* 0x000e640008001106 */
[----:B-1----:R-:W-:Y:S05]  /*3800*/  @!P0 BRA `(.L_x_59) ;  /* 0x0000005c00288947 */ /* 0x002fea0003800000 */
.L_x_147:
[----:B------:R-:W-:-:S04]  /*3810*/  UIADD3 UR7, UPT, UPT, UR7, 0x1, URZ ;  /* 0x0000000107077890 */ /* 0x000fc8000fffe0ff */
[----:B------:R-:W-:-:S04]  /*3820*/  UISETP.NE.AND UP0, UPT, UR7, 0x4, UPT ;  /* 0x000000040700788c */ /* 0x000fc8000bf05270 */
[----:B------:R-:W-:Y:S02]  /*3830*/  USEL UR8, URZ, 0x1, UP0 ;  /* 0x00000001ff087887 */ /* 0x000fe40008000000 */
[----:B------:R-:W-:-:S04]  /*3840*/  USEL UR7, UR7, URZ, UP0 ;  /* 0x000000ff07077287 */ /* 0x000fc80008000000 */
[----:B------:R-:W-:Y:S01]  /*3850*/  ULEA UR6, UR7, UR5, 0x3 ;  /* 0x0000000507067291 */ /* 0x000fe2000f8e18ff */
[----:B------:R-:W-:-:S04]  /*3860*/  LOP3.LUT R2, R2, UR8, RZ, 0x3c, !PT ;  /* 0x0000000802027c12 */ /* 0x000fc8000f8e3cff */
[----:B-1----:R-:W-:-:S04]  /*3870*/  SHF.L.U32 R3, R2, 0x1f, RZ ;  /* 0x0000001f02037819 */ /* 0x002fc800000006ff */
[----:B------:R-:W1:Y:S02]  /*3880*/  SYNCS.PHASECHK.TRANS64.TRYWAIT P0, [UR6], R3 ;  /* 0x00000003ff0075a7 */ /* 0x000e640008001106 */
[----:B-1----:R-:W-:Y:S05]  /*3890*/  @!P0 BRA `(.L_x_60) ;  /* 0x0000005c001c8947 */ /* 0x002fea0003800000 */
.L_x_149:
[----:B------:R-:W-:-:S04]  /*38a0*/  UIADD3 UR7, UPT, UPT, UR7, 0x1, URZ ;  /* 0x0000000107077890 */ /* 0x000fc8000fffe0ff */
[----:B------:R-:W-:-:S04]  /*38b0*/  UISETP.NE.AND UP0, UPT, UR7, 0x4, UPT ;  /* 0x000000040700788c */ /* 0x000fc8000bf05270 */
[----:B------:R-:W-:Y:S02]  /*38c0*/  USEL UR6, URZ, 0x1, UP0 ;  /* 0x00000001ff067887 */ /* 0x000fe40008000000 */
[----:B------:R-:W-:-:S04]  /*38d0*/  USEL UR7, UR7, URZ, UP0 ;  /* 0x000000ff07077287 */ /* 0x000fc80008000000 */
[----:B------:R-:W-:Y:S01]  /*38e0*/  ULEA UR7, UR7, UR5, 0x3 ;  /* 0x0000000507077291 */ /* 0x000fe2000f8e18ff */
[----:B------:R-:W-:-:S04]  /*38f0*/  LOP3.LUT R2, R2, UR6, RZ, 0x3c, !PT ;  /* 0x0000000602027c12 */ /* 0x000fc8000f8e3cff */
[----:B------:R-:W-:-:S04]  /*3900*/  SHF.L.U32 R2, R2, 0x1f, RZ ;  /* 0x0000001f02027819 */ /* 0x000fc800000006ff */
[----:B------:R-:W2:Y:S02]  /*3910*/  SYNCS.PHASECHK.TRANS64.TRYWAIT P0, [UR7], R2 ;  /* 0x00000002ff0075a7 */ /* 0x000ea40008001107 */
[----:B--2---:R-:W-:Y:S05]  /*3920*/  @!P0 BRA `(.L_x_61) ;  /* 0x0000005c00108947 */ /* 0x004fea0003800000 */
.L_x_151:
[----:B------:R-:W-:Y:S01]  /*3930*/  NOP ;  /* 0x0000000000007918 */ /* 0x000fe20000000000 */
[----:B-1----:R-:W1:Y:S01]  /*3940*/  LDS R0, [UR4+0x14] ;  /* 0x00001404ff007984 */ /* 0x002e620008000800 */
[----:B------:R-:W-:Y:S01]  /*3950*/  ULOP3.LUT UR6, UR16, 0xffff, URZ, 0xc0, !UPT ;  /* 0x0000ffff10067892 */ /* 0x000fe2000f8ec0ff */
[----:B------:R-:W-:Y:S01]  /*3960*/  UMOV UR8, 0xffff ;  /* 0x0000ffff00087882 */ /* 0x000fe20000000000 */
[----:B------:R-:W-:Y:S02]  /*3970*/  UMOV UR5, 0x1 ;  /* 0x0000000100057882 */ /* 0x000fe40000000000 */
[----:B------:R-:W-:-:S04]  /*3980*/  USHF.R.U32.HI UR6, URZ, 0x5, UR6 ;  /* 0x00000005ff067899 */ /* 0x000fc80008011606 */
[----:B------:R-:W-:Y:S02]  /*3990*/  USHF.L.U32 UR8, UR8, UR6, URZ ;  /* 0x0000000608087299 */ /* 0x000fe400080006ff */
[----:B------:R-:W-:-:S04]  /*39a0*/  USHF.L.U32 UR5, UR5, UR6, URZ ;  /* 0x0000000605057299 */ /* 0x000fc800080006ff */
[----:B-1----:R-:W-:-:S04]  /*39b0*/  LOP3.LUT R0, R0, UR8, RZ, 0xc0, !PT ;  /* 0x0000000800007c12 */ /* 0x002fc8000f8ec0ff */
[----:B------:R-:W-:-:S13]  /*39c0*/  ISETP.NE.AND P0, PT, R0, UR8, PT ;  /* 0x0000000800007c0c */ /* 0x000fda000bf05270 */
[----:B------:R-:W-:Y:S05]  /*39d0*/  @P0 BRA `(.L_x_62) ;  /* 0x0000000000580947 */ /* 0x000fea0003800000 */
[----:B------:R-:W1:Y:S02]  /*39e0*/  LDS R0, [UR4+0x18] ;  /* 0x00001804ff007984 */ /* 0x000e640008000800 */
[----:B-1----:R-:W-:-:S04]  /*39f0*/  LOP3.LUT R0, R0, UR5, RZ, 0xc0, !PT ;  /* 0x0000000500007c12 */ /* 0x002fc8000f8ec0ff */
[----:B------:R-:W-:-:S13]  /*3a00*/  ISETP.NE.AND P0, PT, R0, UR5, PT ;  /* 0x0000000500007c0c */ /* 0x000fda000bf05270 */
[----:B------:R-:W-:Y:S05]  /*3a10*/  @P0 BRA `(.L_x_63) ;  /* 0x00000000003c0947 */ /* 0x000fea0003800000 */
[----:B------:R-:W1:Y:S01]  /*3a20*/  S2R R2, SR_LANEID ;  /* 0x0000000000027919 */ /* 0x000e620000000000 */
[----:B------:R-:W-:Y:S01]  /*3a30*/  ULOP3.LUT UR8, URZ, UR8, URZ, 0x33, !UPT ;  /* 0x00000008ff087292 */ /* 0x000fe2000f8e33ff */
[----:B------:R-:W-:Y:S02]  /*3a40*/  VOTEU.ANY UR7, UPT, PT ;  /* 0x0000000000077886 */ /* 0x000fe400038e0100 */
[----:B------:R-:W-:-:S03]  /*3a50*/  UFLO.U32 UR7, UR7 ;  /* 0x00000007000772bd */ /* 0x000fc600080e0000 */
[----:B------:R-:W-:-:S04]  /*3a60*/  IMAD.U32 R0, RZ, RZ, UR8 ;  /* 0x00000008ff007e24 */ /* 0x000fc8000f8e00ff */
[----:B------:R2:W4:Y:S02]  /*3a70*/  REDUX UR6, R0 ;  /* 0x00000000000673c4 */ /* 0x0005240000000000 */
[----:B------:R1:W-:Y:S02]  /*3a80*/  UTCATOMSWS.AND URZ, UR8 ;  /* 0x0000000800ff79e3 */ /* 0x0003e40008000000 */
[----:B-1----:R-:W-:Y:S02]  /*3a90*/  ISETP.EQ.U32.AND P0, PT, R2, UR7, PT ;  /* 0x0000000702007c0c */ /* 0x002fe4000bf02070 */
[----:B--2---:R-:W-:Y:S02]  /*3aa0*/  LOP3.LUT R0, RZ, UR5, RZ, 0x33, !PT ;  /* 0x00000005ff007c12 */ /* 0x004fe4000f8e33ff */
[----:B----4-:R-:W-:Y:S02]  /*3ab0*/  MOV R2, UR6 ;  /* 0x0000000600027c02 */ /* 0x010fe40008000f00 */
[----:B------:R-:W1:Y:S07]  /*3ac0*/  REDUX UR5, R0 ;  /* 0x00000000000573c4 */ /* 0x000e6e0000000000 */
[----:B------:R2:W-:Y:S01]  /*3ad0*/  @P0 ATOMS.AND RZ, [UR4+0x14], R2 ;  /* 0x00001402ffff098c */ /* 0x0005e2000a800004 */
[----:B-1----:R-:W-:-:S05]  /*3ae0*/  IMAD.U32 R0, RZ, RZ, UR5 ;  /* 0x00000005ff007e24 */ /* 0x002fca000f8e00ff */
[----:B------:R2:W-:Y:S01]  /*3af0*/  @P0 ATOMS.AND RZ, [UR4+0x18], R0 ;  /* 0x00001800ffff098c */ /* 0x0005e2000a800004 */
[----:B------:R-:W-:Y:S05]  /*3b00*/  BRA `(.L_x_64) ;  /* 0x0000000000147947 */ /* 0x000fea0003800000 */
.L_x_63:
[----:B------:R-:W-:Y:S02]  /*3b10*/  MOV R2, 0x3b30 ;  /* 0x00003b3000027802 */ /* 0x000fe40000000f00 */
[----:B---3-5:R-:W-:Y:S05]  /*3b20*/  CALL.REL.NOINC `($__internal_0_$__cuda_sm10x_tcgen05_guardrail_trap_col_being_dealloced_not_returned_by_alloc) ;  /* 0x0000005c00f87944 */ /* 0x028fea0003c00000 */
[----:B------:R-:W-:Y:S05]  /*3b30*/  BRA `(.L_x_64) ;  /* 0x0000000000087947 */ /* 0x000fea0003800000 */
.L_x_62:
[----:B------:R-:W-:Y:S02]  /*3b40*/  MOV R2, 0x3b60 ;  /* 0x00003b6000027802 */ /* 0x000fe40000000f00 */
[----:B---3-5:R-:W-:Y:S05]  /*3b50*/  CALL.REL.NOINC `($__internal_2_$__cuda_sm10x_tcgen05_guardrail_trap_unallocated_columns_being_dealloced) ;  /* 0x0000006000047944 */ /* 0x028fea0003c00000 */
.L_x_64:
[----:B------:R-:W-:Y:S01]  /*3b60*/  NOP ;  /* 0x0000000000007918 */ /* 0x000fe20000000000 */
[----:B------:R-:W-:Y:S05]  /*3b70*/  EXIT ;  /* 0x000000000000794d */ /* 0x000fea0003800000 */
.L_x_46:
[----:B------:R-:W-:-:S09]  /*3b80*/  UISETP.NE.OR UP2, UPT, UR8, 0x3, !UP2 ;  /* 0x000000030800788c */ /* 0x000fd2000d745670 */
[----:B------:R-:W-:Y:S05]  /*3b90*/  BRA.U UP2, `(.L_x_65) ;  /* 0x0000001102087547 */ /* 0x000fea000b800000 */
[----:B------:R-:W1:Y:S01]  /*3ba0*/  LDC R0, c[0x0][0xb30] ;  /* 0x0002cc00ff007b82 */ /* 0x000e620000000800 */
[----:B------:R-:W2:Y:S01]  /*3bb0*/  LDCU.64 UR8, c[0x0][0x888] ;  /* 0x00011100ff0877ac */ /* 0x000ea20008000a00 */
[----:B------:R-:W-:Y:S02]  /*3bc0*/  HFMA2 R27, -RZ, RZ, 0, 0 ;  /* 0x00000000ff1b7431 */ /* 0x000fe400000001ff */
[----:B------:R-:W-:Y:S01]  /*3bd0*/  IMAD.MOV.U32 R29, RZ, RZ, 0x1 ;  /* 0x00000001ff1d7424 */ /* 0x000fe200078e00ff */
[----:B------:R-:W-:Y:S01]  /*3be0*/  MOV R25, 0x2000 ;  /* 0x0000200000197802 */ /* 0x000fe20000000f00 */
[----:B------:R-:W4:Y:S01]  /*3bf0*/  LDCU.64 UR4, c[0x0][0x890] ;  /* 0x00011200ff0477ac */ /* 0x000f220008000a00 */
[----:B------:R-:W-:Y:S01]  /*3c00*/  IMAD.MOV.U32 R28, RZ, RZ, RZ ;  /* 0x000000ffff1c7224 */ /* 0x000fe200078e00ff */
[----:B------:R-:W3:Y:S01]  /*3c10*/  LDC R24, c[0x0][0x370] ;  /* 0x0000dc00ff187b82 */ /* 0x000ee20000000800 */
[----:B------:R-:W-:Y:S01]  /*3c20*/  UMOV UR7, 0x400 ;  /* 0x0000040000077882 */ /* 0x000fe20000000000 */
[----:B------:R-:W-:-:S02]  /*3c30*/  UPLOP3.LUT UP1, UPT, UPT, UPT, UPT, 0x40, 0x4 ;  /* 0x000000000004789c */ /* 0x000fc40003f2e870 */
[----:B------:R-:W-:-:S04]  /*3c40*/  ULEA UR7, UR37, UR7, 0x18 ;  /* 0x0000000725077291 */ /* 0x000fc8000f8ec0ff */
[----:B------:R-:W3:Y:S01]  /*3c50*/  LDC R3, c[0x0][0xb0c] ;  /* 0x0002c300ff037b82 */ /* 0x000ee20000000800 */
[----:B------:R-:W-:Y:S02]  /*3c60*/  UIADD3 UR13, UPT, UPT, UR7, 0x38, URZ ;  /* 0x00000038070d7890 */ /* 0x000fe4000fffe0ff */
[----:B--2---:R-:W-:Y:S02]  /*3c70*/  UISETP.NE.U32.AND UP2, UPT, UR8, URZ, UPT ;  /* 0x000000ff0800728c */ /* 0x004fe4000bf45070 */
[----:B------:R-:W-:Y:S02]  /*3c80*/  UIADD3 UR33, UPT, UPT, UR7, 0x20, URZ ;  /* 0x0000002007217890 */ /* 0x000fe4000fffe0ff */
[----:B----4-:R-:W-:Y:S01]  /*3c90*/  UISETP.NE.U32.AND UP3, UPT, UR4, URZ, UPT ;  /* 0x000000ff0400728c */ /* 0x010fe2000bf65070 */
[----:B------:R-:W2:Y:S01]  /*3ca0*/  LDC R18, c[0x0][0xb20] ;  /* 0x0002c800ff127b82 */ /* 0x000ea20000000800 */
[----:B-1----:R-:W-:Y:S01]  /*3cb0*/  ISETP.NE.AND P1, PT, R0, 0x1, PT ;  /* 0x000000010000780c */ /* 0x002fe20003f25270 */
[----:B------:R-:W-:-:S02]  /*3cc0*/  UISETP.NE.AND.EX UP2, UPT, UR9, URZ, UPT, UP2 ;  /* 0x000000ff0900728c */ /* 0x000fc4000bf45320 */
[----:B------:R-:W-:Y:S02]  /*3cd0*/  UIADD3 UR25, UPT, UPT, UR7, 0x28, URZ ;  /* 0x0000002807197890 */ /* 0x000fe4000fffe0ff */
[----:B------:R-:W-:Y:S02]  /*3ce0*/  UIADD3 UR17, UPT, UPT, UR7, 0x30, URZ ;  /* 0x0000003007117890 */ /* 0x000fe4000fffe0ff */
[----:B------:R-:W1:Y:S01]  /*3cf0*/  LDC.64 R30, c[0x0][0x348] ;  /* 0x0000d200ff1e7b82 */ /* 0x000e620000000a00 */
[----:B------:R-:W-:Y:S02]  /*3d00*/  UPRMT UR13, UR37, 0x654, UR13 ;  /* 0x00000654250d7896 */ /* 0x000fe4000800000d */
[----:B------:R-:W-:-:S05]  /*3d10*/  UISETP.NE.AND.EX UP3, UPT, UR5, URZ, UPT, UP3 ;  /* 0x000000ff0500728c */ /* 0x000fca000bf65330 */
[----:B------:R-:W4:Y:S08]  /*3d20*/  LDC.64 R16, c[0x0][0xb10] ;  /* 0x0002c400ff107b82 */ /* 0x000f300000000a00 */
[----:B------:R-:W1:Y:S08]  /*3d30*/  LDC.64 R6, c[0x0][0xb18] ;  /* 0x0002c600ff067b82 */ /* 0x000e700000000a00 */
[----:B------:R-:W1:Y:S08]  /*3d40*/  LDC.64 R4, c[0x0][0xb28] ;  /* 0x0002ca00ff047b82 */ /* 0x000e700000000a00 */
[----:B--23--:R-:W1:Y:S02]  /*3d50*/  LDC R19, c[0x0][0x374] ;  /* 0x0000dd00ff137b82 */ /* 0x00ce640000000800 */
.L_x_76:
[C---:B------:R-:W-:Y:S02]  /*3d60*/  LEA R0, R28.reuse, UR7, 0x3 ;  /* 0x000000071c007c11 */ /* 0x040fe4000f8e18ff */
[----:B------:R-:W-:Y:S02]  /*3d70*/  SHF.L.U32 R2, R27, 0x1f, RZ ;  /* 0x0000001f1b027819 */ /* 0x000fe400000006ff */
[----:B------:R-:W-:Y:S02]  /*3d80*/  LEA R20, R28, UR7, 0x4 ;  /* 0x000000071c147c11 */ /* 0x000fe4000f8e20ff */
[----:B--2---:R-:W2:Y:S02]  /*3d90*/  SYNCS.PHASECHK.TRANS64.TRYWAIT P0, [R0+URZ+0x70], R2 ;  /* 0x00007002000075a7 */ /* 0x004ea400080011ff */
[----:B--2---:R-:W-:Y:S05]  /*3da0*/  @!P0 BRA `(.L_x_66) ;  /* 0x0000005800088947 */ /* 0x004fea0003800000 */
.L_x_152:
[----:B------:R-:W-:Y:S01]  /*3db0*/  ISETP.GE.AND P0, PT, R40, 0x1, PT ;  /* 0x000000012800780c */ /* 0x000fe20003f06270 */
[----:B------:R-:W3:Y:S01]  /*3dc0*/  LDS.128 R20, [R20+0x100] ;  /* 0x0001000014147984 */ /* 0x000ee20000000c00 */
[----:B--2---:R-:W-:Y:S01]  /*3dd0*/  VIADD R0, R0, 0x80 ;  /* 0x0000008000007836 */ /* 0x004fe20000000000 */
[----:B------:R-:W-:Y:S01]  /*3de0*/  @!PT LDS RZ, [RZ] ;  /* 0x00000000fffff984 */ /* 0x000fe20000000800 */
[----:B------:R-:W-:Y:S01]  /*3df0*/  @!PT LDS RZ, [RZ] ;  /* 0x00000000fffff984 */ /* 0x000fe20000000800 */
[----:B------:R-:W-:Y:S01]  /*3e00*/  @!PT LDS RZ, [RZ] ;  /* 0x00000000fffff984 */ /* 0x000fe20000000800 */
[----:B------:R-:W-:Y:S01]  /*3e10*/  @!PT LDS RZ, [RZ] ;  /* 0x00000000fffff984 */ /* 0x000fe20000000800 */
[----:B------:R2:W-:Y:S06]  /*3e20*/  MEMBAR.ALL.CTA ;  /* 0x0000000000007992 */ /* 0x0005ec0000008000 */
[----:B--2---:R-:W2:Y:S01]  /*3e30*/  FENCE.VIEW.ASYNC.S ;  /* 0x00000000000073c6 */ /* 0x004ea20000000000 */
[----:B------:R-:W-:Y:S04]  /*3e40*/  PRMT R0, RZ, 0x654, R0 ;  /* 0x00000654ff007816 */ /* 0x000fe80000000000 */
[----:B--2---:R2:W-:Y:S01]  /*3e50*/  SYNCS.ARRIVE.TRANS64.RED.A1T0 RZ, [R0+URZ], RZ ;  /* 0x000000ff00ff79a7 */ /* 0x0045e200081004ff */
[----:B---3--:R-:W-:Y:S11]  /*3e60*/  LOP3.LUT P3, RZ, R22, 0x1, RZ, 0xc0, !PT ;  /* 0x0000000116ff7812 */ /* 0x008ff6000786c0ff */
[----:B------:R-:W-:Y:S02]  /*3e70*/  @!UPT UIADD3 URZ, UPT, UPT, URZ, URZ, URZ ;  /* 0x000000fffffff290 */ /* 0x000fe4000fffe0ff */
[----:B------:R-:W-:Y:S02]  /*3e80*/  @P3 MOV R11, R20 ;  /* 0x00000014000b3202 */ /* 0x000fe40000000f00 */
[----:B------:R-:W-:Y:S01]  /*3e90*/  @P3 LOP3.LUT R10, R21, 0xffff, RZ, 0xc0, !PT ;  /* 0x0000ffff150a3812 */ /* 0x000fe200078ec0ff */
[----:B--2---:R-:W-:Y:S06]  /*3ea0*/  @!P0 BRA `(.L_x_67) ;  /* 0x0000000000a48947 */ /* 0x004fec0003800000 */
[-C--:B-1----:R-:W-:Y:S01]  /*3eb0*/  IMAD.HI.U32 R0, R19, R7.reuse, RZ ;  /* 0x0000000713007227 */ /* 0x082fe200078e00ff */
[----:B------:R-:W-:Y:S02]  /*3ec0*/  ISETP.NE.AND P0, PT, R6, 0x1, PT ;  /* 0x000000010600780c */ /* 0x000fe40003f05270 */
[----:B------:R-:W-:Y:S01]  /*3ed0*/  ISETP.NE.AND P2, PT, R40, 0x1, PT ;  /* 0x000000012800780c */ /* 0x000fe20003f45270 */
[----:B----4-:R-:W-:Y:S01]  /*3ee0*/  IMAD.HI.U32 R9, R24, R16, RZ ;  /* 0x0000001018097227 */ /* 0x010fe200078e00ff */
[----:B------:R-:W-:Y:S02]  /*3ef0*/  SHF.R.U32.HI R0, RZ, R18, R0 ;  /* 0x00000012ff007219 */ /* 0x000fe40000011600 */
[----:B------:R-:W-:Y:S01]  /*3f00*/  ISETP.NE.AND P4, PT, R3, 0x1, PT ;  /* 0x000000010300780c */ /* 0x000fe20003f85270 */
[----:B------:R-:W-:Y:S01]  /*3f10*/  IMAD.HI.U32 R13, R10, R7, RZ ;  /* 0x000000070a0d7227 */ /* 0x000fe200078e00ff */
[----:B------:R-:W-:Y:S02]  /*3f20*/  SHF.R.U32.HI R9, RZ, R17, R9 ;  /* 0x00000011ff097219 */ /* 0x000fe40000011609 */
[----:B------:R-:W-:Y:S01]  /*3f30*/  SEL R0, R19, R0, !P0 ;  /* 0x0000000013007207 */ /* 0x000fe20004000000 */
[----:B------:R-:W-:Y:S01]  /*3f40*/  IMAD.HI.U32 R12, R11, R16, RZ ;  /* 0x000000100b0c7227 */ /* 0x000fe200078e00ff */
[----:B------:R-:W-:Y:S03]  /*3f50*/  SEL R9, R24, R9, !P4 ;  /* 0x0000000918097207 */ /* 0x000fe60006000000 */
[-C--:B------:R-:W-:Y:S01]  /*3f60*/  IMAD.HI.U32 R8, R0, R4.reuse, RZ ;  /* 0x0000000400087227 */ /* 0x080fe200078e00ff */
[----:B------:R-:W-:Y:S03]  /*3f70*/  SHF.R.U32.HI R12, RZ, R17, R12 ;  /* 0x00000011ff0c7219 */ /* 0x000fe6000001160c */
[----:B------:R-:W-:Y:S01]  /*3f80*/  IMAD.HI.U32 R2, R9, R4, RZ ;  /* 0x0000000409027227 */ /* 0x000fe200078e00ff */
[-C--:B------:R-:W-:Y:S02]  /*3f90*/  @P2 SHF.R.U32.HI R0, RZ, R5.reuse, R8 ;  /* 0x00000005ff002219 */ /* 0x080fe40000011608 */
[----:B------:R-:W-:Y:S02]  /*3fa0*/  SHF.R.U32.HI R8, RZ, R18, R13 ;  /* 0x00000012ff087219 */ /* 0x000fe4000001160d */
[----:B------:R-:W-:Y:S01]  /*3fb0*/  @P2 SHF.R.U32.HI R9, RZ, R5, R2 ;  /* 0x00000005ff092219 */ /* 0x000fe20000011602 */
[----:B------:R-:W-:Y:S01]  /*3fc0*/  IMAD R0, R40, R0, RZ ;  /* 0x0000000028007224 */ /* 0x000fe200078e02ff */
[----:B------:R-:W-:Y:S02]  /*3fd0*/  SEL R8, R10, R8, !P0 ;  /* 0x000000080a087207 */ /* 0x000fe40004000000 */
[----:B------:R-:W-:Y:S01]  /*3fe0*/  SEL R2, R11, R12, !P4 ;  /* 0x0000000c0b027207 */ /* 0x000fe20006000000 */
[----:B------:R-:W-:Y:S01]  /*3ff0*/  IMAD R12, R40, R9, RZ ;  /* 0x00000009280c7224 */ /* 0x000fe200078e02ff */
[C---:B------:R-:W-:Y:S01]  /*4000*/  ISETP.GE.AND P0, PT, R8.reuse, R0, PT ;  /* 0x000000000800720c */ /* 0x040fe20003f06270 */
[----:B------:R-:W-:Y:S03]  /*4010*/  IMAD.HI.U32 R0, R8, R4, RZ ;  /* 0x0000000408007227 */ /* 0x000fe600078e00ff */
[----:B------:R-:W-:Y:S02]  /*4020*/  ISETP.GE.OR P0, PT, R2, R12, P0 ;  /* 0x0000000c0200720c */ /* 0x000fe40000706670 */
[-C--:B------:R-:W-:Y:S04]  /*4030*/  SHF.R.U32.HI R0, RZ, R5.reuse, R0 ;  /* 0x00000005ff007219 */ /* 0x080fe80000011600 */
[----:B------:R-:W-:Y:S05]  /*4040*/  SEL R13, R8, R0, !P2 ;  /* 0x00000000080d7207 */ /* 0x000fea0005000000 */
[----:B------:R-:W-:Y:S02]  /*4050*/  IMAD.MOV R12, RZ, RZ, -R13 ;  /* 0x000000ffff0c7224 */ /* 0x000fe400078e0a0d */
[----:B------:R-:W-:Y:S04]  /*4060*/  @!P0 IMAD.HI.U32 R0, R2, R4, RZ ;  /* 0x0000000402008227 */ /* 0x000fe800078e00ff */
[----:B------:R-:W-:Y:S01]  /*4070*/  IMAD R12, R40, R12, R8 ;  /* 0x0000000c280c7224 */ /* 0x000fe200078e0208 */
[----:B------:R-:W-:Y:S04]  /*4080*/  @!P0 SHF.R.U32.HI R0, RZ, R5, R0 ;  /* 0x00000005ff008219 */ /* 0x000fe80000011600 */
[----:B------:R-:W-:Y:S04]  /*4090*/  @!P0 SEL R0, R2, R0, !P2 ;  /* 0x0000000002008207 */ /* 0x000fe80005000000 */
[----:B------:R-:W-:Y:S01]  /*40a0*/  @!P0 IADD3 R13, PT, PT, R13, -R0, RZ ;  /* 0x800000000d0d8210 */ /* 0x000fe20007ffe0ff */
[----:B------:R-:W-:Y:S01]  /*40b0*/  @!P0 IMAD R0, R9, R12, R0 ;  /* 0x0000000c09008224 */ /* 0x000fe200078e0200 */
[----:B------:R-:W-:Y:S01]  /*40c0*/  IADD3 R9, PT, PT, -R8, RZ, RZ ;  /* 0x000000ff08097210 */ /* 0x000fe20007ffe1ff */
[--C-:B------:R-:W-:Y:S02]  /*40d0*/  IMAD.MOV R12, RZ, RZ, -R2.reuse ;  /* 0x000000ffff0c7224 */ /* 0x100fe400078e0a02 */
[----:B------:R-:W-:Y:S02]  /*40e0*/  @!P0 IMAD R8, R13, R40, R2 ;  /* 0x000000280d088224 */ /* 0x000fe400078e0202 */
[----:B------:R-:W-:Y:S02]  /*40f0*/  @!P0 IMAD.MOV.U32 R2, RZ, RZ, R0 ;  /* 0x000000ffff028224 */ /* 0x000fe400078e0000 */
[----:B------:R-:W-:Y:S02]  /*4100*/  IMAD R11, R3, R12, R11 ;  /* 0x0000000c030b7224 */ /* 0x000fe400078e020b */
[----:B------:R-:W-:Y:S02]  /*4110*/  IMAD R10, R6, R9, R10 ;  /* 0x00000009060a7224 */ /* 0x000fe400078e020a */
[----:B------:R-:W-:Y:S02]  /*4120*/  IMAD R11, R2, R3, R11 ;  /* 0x00000003020b7224 */ /* 0x000fe400078e020b */
[----:B------:R-:W-:Y:S02]  /*4130*/  IMAD R10, R8, R6, R10 ;  /* 0x00000006080a7224 */ /* 0x000fe400078e020a */
.L_x_67:
[----:B------:R-:W-:Y:S05]  /*4140*/  BRA.U UP1, `(.L_x_68) ;  /* 0x0000000101107547 */ /* 0x000fea000b800000 */
[----:B------:R-:W-:Y:S04]  /*4150*/  MOV R2, UR6 ;  /* 0x0000000600027c02 */ /* 0x000fe80008000f00 */
[----:B------:R-:W-:Y:S04]  /*4160*/  SHF.L.U32 R2, R2, 0x1f, RZ ;  /* 0x0000001f02027819 */ /* 0x000fe800000006ff */
[----:B------:R-:W2:Y:S02]  /*4170*/  SYNCS.PHASECHK.TRANS64.TRYWAIT P0, [UR7+0x68], R2 ;  /* 0x00006802ff0075a7 */ /* 0x000ea40008001107 */
[----:B--2---:R-:W-:Y:S05]  /*4180*/  @!P0 BRA `(.L_x_69) ;  /* 0x0000005400248947 */ /* 0x004fea0003800000 */
.L_x_68:
[----:B------:R-:W-:Y:S02]  /*4190*/  R2UR UR35, R15 ;  /* 0x000000000f2372ca */ /* 0x000fe400000e0000 */
[----:B------:R-:W-:Y:S02]  /*41a0*/  R2UR UR34, R14 ;  /* 0x000000000e2272ca */ /* 0x000fe400000e0000 */
[----:B------:R-:W-:Y:S02]  /*41b0*/  ISETP.NE.U32.AND P2, PT, RZ, UR4, PT ;  /* 0x00000004ff007c0c */ /* 0x000fe4000bf45070 */
[----:B------:R-:W-:Y:S02]  /*41c0*/  SHF.L.U32 R14, R29, 0x1f, RZ ;  /* 0x0000001f1d0e7819 */ /* 0x000fe400000006ff */
[----:B------:R-:W-:Y:S05]  /*41d0*/  ISETP.NE.AND.EX P2, PT, RZ, UR5, PT, P2 ;  /* 0x00000005ff007c0c */ /* 0x000fea000bf45320 */
[----:B------:R-:W-:Y:S02]  /*41e0*/  USHF.L.U32 UR35, UR35, 0x6, URZ ;  /* 0x0000000623237899 */ /* 0x000fe400080006ff */
[----:B------:R-:W-:Y:S01]  /*41f0*/  USHF.L.U32 UR34, UR34, 0x8, URZ ;  /* 0x0000000822227899 */ /* 0x000fe200080006ff */
[----:B------:R-:W-:Y:S11]  /*4200*/  BRA.U !UP3, `(.L_x_70) ;  /* 0x000000010b347547 */ /* 0x000ff6000b800000 */
[----:B------:R-:W-:Y:S01]  /*4210*/  UPLOP3.LUT UP0, UPT, UPT, UPT, UP2, 0x80, 0x8 ;  /* 0x000000000008789c */ /* 0x000fe20003f0f020 */
[----:B--2---:R-:W-:Y:S02]  /*4220*/  HFMA2 R0, -RZ, RZ, 0, 5.9604644775390625e-08 ;  /* 0x00000001ff007431 */ /* 0x004fe400000001ff */
[----:B------:R-:W-:Y:S03]  /*4230*/  IMAD.MOV.U32 R88, RZ, RZ, 0x1 ;  /* 0x00000001ff587424 */ /* 0x000fe600078e00ff */
[----:B------:R-:W-:Y:S05]  /*4240*/  PLOP3.LUT P0, PT, PT, PT, UP0, 0x80, 0x8 ;  /* 0x000000000008781c */ /* 0x000fea0003f0f008 */
[----:B------:R-:W2:Y:S01]  /*4250*/  @UP0 LDCU.64 UR10, c[0x0][0x888] ;  /* 0x00011100ff0a07ac */ /* 0x000ea20008000a00 */
[----:B------:R-:W-:Y:S07]  /*4260*/  @UP0 UIMAD UR8, UR36, UR4, URZ ;  /* 0x00000004240802a4 */ /* 0x000fee000f8e02ff */
[----:B------:R-:W-:Y:S01]  /*4270*/  @!P0 PRMT R88, R0, 0x7610, R88 ;  /* 0x0000761000588816 */ /* 0x000fe20000000058 */
[----:B--2---:R-:W-:Y:S03]  /*4280*/  @UP0 UIMAD.WIDE UR10, UR8, 0x4, UR10 ;  /* 0x00000004080a08a5 */ /* 0x004fe6000f8e020a */
[----:B------:R-:W2:Y:S03]  /*4290*/  @!UP0 LDCU UR8, c[0x0][0x880] ;  /* 0x00011000ff0887ac */ /* 0x000ea60008000800 */
[----:B------:R-:W-:Y:S01]  /*42a0*/  IMAD.U32 R8, RZ, RZ, UR10 ;  /* 0x0000000aff087e24 */ /* 0x000fe2000f8e00ff */
[----:B------:R-:W-:Y:S05]  /*42b0*/  MOV R9, UR11 ;  /* 0x0000000b00097c02 */ /* 0x000fea0008000f00 */
[----:B-----5:R3:W5:Y:S02]  /*42c0*/  @P0 LDG.E R49, desc[UR46][R8.64] ;  /* 0x0000002e08310981 */ /* 0x020764000c1e1900 */
[----:B--23--:R-:W-:Y:S07]  /*42d0*/  @!P0 IMAD.U32 R49, RZ, RZ, UR8 ;  /* 0x00000008ff318e24 */ /* 0x00cfee000f8e00ff */
.L_x_70:
[----:B-----5:R-:W-:Y:S01]  /*42e0*/  @!P2 FSETP.EQ.AND P0, PT, R49, RZ, PT ;  /* 0x000000ff3100a20b */ /* 0x020fe20003f02000 */
[----:B------:R-:W-:Y:S01]  /*42f0*/  @!UPT UIADD3 URZ, UPT, UPT, URZ, URZ, URZ ;  /* 0x000000fffffff290 */ /* 0x000fe2000fffe0ff */
[----:B------:R-:W-:Y:S11]  /*4300*/  @!P2 BRA `(.L_x_71) ;  /* 0x000000000014a947 */ /* 0x000ff60003800000 */
[----:B------:R-:W-:Y:S02]  /*4310*/  LOP3.LUT P2, RZ, R88, 0xff, RZ, 0xc0, !PT ;  /* 0x000000ff58ff7812 */ /* 0x000fe4000784c0ff */
[----:B------:R-:W-:Y:S04]  /*4320*/  PLOP3.LUT P0, PT, PT, PT, UP0, 0x80, 0x8 ;  /* 0x000000000008781c */ /* 0x000fe80003f0f008 */
[----:B------:R-:W-:Y:S07]  /*4330*/  PLOP3.LUT P0, PT, P0, PT, PT, 0x8, 0x80 ;  /* 0x000000000080781c */ /* 0x000fee000070e170 */
[----:B------:R-:W-:Y:S11]  /*4340*/  @P2 FSETP.EQ.AND P0, PT, R49, RZ, PT ;  /* 0x000000ff3100220b */ /* 0x000ff60003f02000 */
[----:B------:R-:W-:Y:S02]  /*4350*/  @!UPT UIADD3 URZ, UPT, UPT, URZ, URZ, URZ ;  /* 0x000000fffffff290 */ /* 0x000fe4000fffe0ff */
.L_x_71:
[----:B------:R-:W3:Y:S01]  /*4360*/  SYNCS.PHASECHK.TRANS64.TRYWAIT P2, [UR7+0x40], R14 ;  /* 0x0000400eff0075a7 */ /* 0x000ee20008041107 */
[----:B------:R-:W-:Y:S04]  /*4370*/  ELECT P4, URZ, PT ;  /* 0x0000000000ff782f */ /* 0x000fe80003880000 */
[----:B------:R-:W-:Y:S11]  /*4380*/  PLOP3.LUT P4, PT, P0, P4, PT, 0xf2, 0x2f ;  /* 0x00000000002f781c */ /* 0x000ff60000789e72 */
[----:B------:R-:W-:Y:S02]  /*4390*/  @!UPT UIADD3 URZ, UPT, UPT, URZ, URZ, URZ ;  /* 0x000000fffffff290 */ /* 0x000fe4000fffe0ff */
[----:B-1----:R-:W-:Y:S05]  /*43a0*/  @!P4 IADD3 R8, P0, PT, R30, 0x580, RZ ;  /* 0x000005801e08c810 */ /* 0x002fea0007f1e0ff */
[----:B--2---:R-:W-:Y:S01]  /*43b0*/  @!P4 IMAD.X R2, RZ, RZ, R31, P0 ;  /* 0x000000ffff02c224 */ /* 0x004fe200000e061f */
[----:B---3--:R-:W-:Y:S07]  /*43c0*/  @!P2 BRA `(.L_x_72) ;  /* 0x0000005000aca947 */ /* 0x008fee0003800000 */
.L_x_155:
[----:B------:R-:W-:Y:S01]  /*43d0*/  @!P4 R2UR UR8, R2 ;  /* 0x000000000208c2ca */ /* 0x000fe200000e0000 */
[----:B------:R-:W-:Y:S01]  /*43e0*/  VOTEU.ALL UP1, P4 ;  /* 0x0000000000ff7886 */ /* 0x000fe20002020000 */
[----:B------:R-:W-:Y:S01]  /*43f0*/  @!P4 R2UR UR9, R8 ;  /* 0x000000000809c2ca */ /* 0x000fe200000e0000 */
[----:B-1----:R-:W-:Y:S01]  /*4400*/  @!P4 IMAD.MOV.U32 R0, RZ, RZ, 0x2000 ;  /* 0x00002000ff00c424 */ /* 0x002fe200078e00ff */
[----:B------:R-:W-:Y:S01]  /*4410*/  UMOV UR10, 0x0 ;  /* 0x00000000000a7882 */ /* 0x000fe20000000000 */
[----:B------:R-:W-:Y:S01]  /*4420*/  UMOV UR11, 0x10000000 ;  /* 0x10000000000b7882 */ /* 0x000fe20000000000 */
[----:B------:R-:W-:Y:S01]  /*4430*/  @!UP1 UIADD3 UR32, UPT, UPT, UR7, 0x400, URZ ;  /* 0x0000040007209890 */ /* 0x000fe2000fffe0ff */
[----:B------:R-:W-:Y:S06]  /*4440*/  VOTEU.ALL UP1, P4 ;  /* 0x0000000000ff7886 */ /* 0x000fec0002020000 */
[----:B------:R-:W-:Y:S01]  /*4450*/  IMAD.U32 R9, RZ, RZ, UR8 ;  /* 0x00000008ff097e24 */ /* 0x000fe2000f8e00ff */
[----:B------:R-:W-:Y:S01]  /*4460*/  UPRMT UR8, UR37, 0x654, UR33 ;  /* 0x0000065425087896 */ /* 0x000fe20008000021 */
[----:B------:R-:W-:Y:S03]  /*4470*/  IMAD.U32 R8, RZ, RZ, UR9 ;  /* 0x00000009ff087e24 */ /* 0x000fe6000f8e00ff */
[----:B------:R-:W-:Y:S02]  /*4480*/  @!P4 R2UR UR15, R9 ;  /* 0x00000000090fc2ca */ /* 0x000fe400000e0000 */
[----:B------:R-:W-:Y:S02]  /*4490*/  @!P4 R2UR UR14, R8 ;  /* 0x00000000080ec2ca */ /* 0x000fe400000e0000 */
[----:B------:R-:W-:Y:S05]  /*44a0*/  @!P4 IADD3 R8, P0, PT, R30, 0x580, RZ ;  /* 0x000005801e08c810 */ /* 0x000fea0007f1e0ff */
[----:B------:R-:W-:Y:S06]  /*44b0*/  @!P4 IMAD.X R2, RZ, RZ, R31, P0 ;  /* 0x000000ffff02c224 */ /* 0x000fec00000e061f */
[----:B------:R1:W-:Y:S01]  /*44c0*/  @!UP1 UTMALDG.3D [UR32], [UR14], desc[UR10] ;  /* 0x00000a200e0095b4 */ /* 0x0003e20008011000 */
[----:B------:R1:W-:Y:S01]  /*44d0*/  @!P4 SYNCS.ARRIVE.TRANS64.RED.A0TR RZ, [UR7+0x20], R0 ;  /* 0x00002000ffffc9a7 */ /* 0x0003e20008300407 */
[----:B------:R-:W-:Y:S01]  /*44e0*/  SYNCS.ARRIVE.TRANS64.RED.A1T0 RZ, [UR8], RZ ;  /* 0x000000ffffff79a7 */ /* 0x000fe20008100408 */
[----:B------:R-:W2:Y:S02]  /*44f0*/  SYNCS.PHASECHK.TRANS64.TRYWAIT P2, [UR7+0x48], R14 ;  /* 0x0000480eff0075a7 */ /* 0x000ea40008041107 */
[----:B-12---:R-:W-:Y:S05]  /*4500*/  @!P2 BRA `(.L_x_73) ;  /* 0x000000500074a947 */ /* 0x006fea0003800000 */
.L_x_157:
[----:B------:R-:W-:Y:S01]  /*4510*/  @!P4 R2UR UR8, R2 ;  /* 0x000000000208c2ca */ /* 0x000fe200000e0000 */
[----:B------:R-:W-:Y:S01]  /*4520*/  VOTEU.ALL UP1, P4 ;  /* 0x0000000000ff7886 */ /* 0x000fe20002020000 */
[----:B------:R-:W-:Y:S01]  /*4530*/  @!P4 R2UR UR9, R8 ;  /* 0x000000000809c2ca */ /* 0x000fe200000e0000 */
[----:B-1----:R-:W-:Y:S01]  /*4540*/  @!P4 IMAD.MOV.U32 R0, RZ, RZ, 0x2000 ;  /* 0x00002000ff00c424 */ /* 0x002fe200078e00ff */
[----:B------:R-:W-:Y:S01]  /*4550*/  UMOV UR10, 0x0 ;  /* 0x00000000000a7882 */ /* 0x000fe20000000000 */
[----:B------:R-:W-:Y:S01]  /*4560*/  UMOV UR11, 0x10000000 ;  /* 0x10000000000b7882 */ /* 0x000fe20000000000 */
[----:B------:R-:W-:Y:S02]  /*4570*/  @!UP1 UIADD3 UR26, UPT, UPT, UR34, 0x40, URZ ;  /* 0x00000040221a9890 */ /* 0x000fe4000fffe0ff */
[----:B------:R-:W-:Y:S01]  /*4580*/  @!UP1 UIADD3 UR24, UPT, UPT, UR7, 0x2400, URZ ;  /* 0x0000240007189890 */ /* 0x000fe2000fffe0ff */
[----:B------:R-:W-:Y:S01]  /*4590*/  VOTEU.ALL UP1, P4 ;  /* 0x0000000000ff7886 */ /* 0x000fe20002020000 */
[----:B------:R-:W-:Y:S01]  /*45a0*/  UMOV UR27, UR35 ;  /* 0x00000023001b7c82 */ /* 0x000fe20008000000 */
[----:B------:R-:W-:Y:S02]  /*45b0*/  UMOV UR28, UR36 ;  /* 0x00000024001c7c82 */ /* 0x000fe40008000000 */
        /* <DEDUP_REMOVED lines=12> */
.L_x_159:
[----:B------:R-:W2:Y:S01]  /*4680*/  LDC.64 R12, c[0x0][0xb18] ;  /* 0x0002c600ff0c7b82 */ /* 0x000ea20000000a00 */
[----:B------:R-:W-:Y:S01]  /*4690*/  @!P4 R2UR UR8, R2 ;  /* 0x000000000208c2ca */ /* 0x000fe200000e0000 */
[----:B------:R-:W-:Y:S01]  /*46a0*/  VOTEU.ALL UP1, P4 ;  /* 0x0000000000ff7886 */ /* 0x000fe20002020000 */
[----:B------:R-:W-:Y:S01]  /*46b0*/  @!P4 R2UR UR9, R8 ;  /* 0x000000000809c2ca */ /* 0x000fe200000e0000 */
[----:B-1----:R-:W-:Y:S01]  /*46c0*/  @!P4 IMAD.MOV.U32 R0, RZ, RZ, 0x2000 ;  /* 0x00002000ff00c424 */ /* 0x002fe200078e00ff */
[----:B------:R-:W-:Y:S03]  /*46d0*/  UMOV UR10, 0x0 ;  /* 0x00000000000a7882 */ /* 0x000fe60000000000 */
[----:B------:R-:W1:Y:S01]  /*46e0*/  @!P1 LDC R2, c[0x0][0xb0c] ;  /* 0x0002c300ff029b82 */ /* 0x000e620000000800 */
[----:B------:R-:W-:Y:S01]  /*46f0*/  @!UP1 UIADD3 UR18, UPT, UPT, UR34, 0x80, URZ ;  /* 0x0000008022129890 */ /* 0x000fe2000fffe0ff */
[----:B------:R-:W-:Y:S01]  /*4700*/  @P3 SHF.R.U32.HI R26, RZ, 0x10, R21 ;  /* 0x00000010ff1a3819 */ /* 0x000fe20000011615 */
[----:B------:R-:W-:Y:S01]  /*4710*/  @!UP1 UIADD3 UR16, UPT, UPT, UR7, 0x4400, URZ ;  /* 0x0000440007109890 */ /* 0x000fe2000fffe0ff */
[----:B------:R-:W-:Y:S01]  /*4720*/  VIADD R28, R28, 0x1 ;  /* 0x000000011c1c7836 */ /* 0x000fe20000000000 */
[----:B------:R-:W-:Y:S01]  /*4730*/  VOTEU.ALL UP1, P4 ;  /* 0x0000000000ff7886 */ /* 0x000fe20002020000 */
[----:B------:R-:W-:Y:S01]  /*4740*/  UMOV UR11, 0x10000000 ;  /* 0x10000000000b7882 */ /* 0x000fe20000000000 */
[----:B------:R-:W-:Y:S01]  /*4750*/  UMOV UR19, UR35 ;  /* 0x0000002300137c82 */ /* 0x000fe20008000000 */
[----:B------:R-:W-:Y:S01]  /*4760*/  IMAD.U32 R9, RZ, RZ, UR8 ;  /* 0x00000008ff097e24 */ /* 0x000fe2000f8e00ff */
[----:B------:R-:W-:Y:S01]  /*4770*/  UMOV UR20, UR36 ;  /* 0x0000002400147c82 */ /* 0x000fe20008000000 */
[----:B------:R-:W-:Y:S01]  /*4780*/  IMAD.U32 R8, RZ, RZ, UR9 ;  /* 0x00000009ff087e24 */ /* 0x000fe2000f8e00ff */
[----:B------:R-:W-:Y:S02]  /*4790*/  UPRMT UR8, UR37, 0x654, UR17 ;  /* 0x0000065425087896 */ /* 0x000fe40008000011 */
[----:B------:R-:W-:Y:S02]  /*47a0*/  @!P4 R2UR UR15, R9 ;  /* 0x00000000090fc2ca */ /* 0x000fe400000e0000 */
[----:B------:R-:W-:Y:S02]  /*47b0*/  @!P4 R2UR UR14, R8 ;  /* 0x00000000080ec2ca */ /* 0x000fe400000e0000 */
[----:B------:R-:W3:Y:S11]  /*47c0*/  LDC.64 R8, c[0x0][0xb10] ;  /* 0x0002c400ff087b82 */ /* 0x000ef60000000a00 */
[----:B------:R1:W-:Y:S01]  /*47d0*/  @!UP1 UTMALDG.3D [UR16], [UR14], desc[UR10] ;  /* 0x00000a100e0095b4 */ /* 0x0003e20008011000 */
[----:B------:R5:W-:Y:S01]  /*47e0*/  @!P4 SYNCS.ARRIVE.TRANS64.RED.A0TR RZ, [UR7+0x30], R0 ;  /* 0x00003000ffffc9a7 */ /* 0x000be20008300407 */
[C---:B---3--:R-:W-:Y:S01]  /*47f0*/  @!P1 IMAD.HI.U32 R8, R11.reuse, R8, RZ ;  /* 0x000000080b089227 */ /* 0x048fe200078e00ff */
[----:B--2---:R-:W-:Y:S02]  /*4800*/  @!P1 ISETP.NE.AND P0, PT, R12, 0x1, PT ;  /* 0x000000010c00980c */ /* 0x004fe40003f05270 */
[----:B-1----:R-:W-:Y:S01]  /*4810*/  @!P1 ISETP.NE.AND P2, PT, R2, 0x1, PT ;  /* 0x000000010200980c */ /* 0x002fe20003f45270 */
[----:B------:R-:W-:Y:S01]  /*4820*/  SYNCS.ARRIVE.TRANS64.RED.A1T0 RZ, [UR8], RZ ;  /* 0x000000ffffff79a7 */ /* 0x000fe20008100408 */
[C---:B------:R-:W-:Y:S01]  /*4830*/  @!P1 IMAD.HI.U32 R13, R10.reuse, R13, RZ ;  /* 0x0000000d0a0d9227 */ /* 0x040fe200078e00ff */
[----:B------:R-:W-:Y:S04]  /*4840*/  @!P1 SHF.R.U32.HI R8, RZ, R9, R8 ;  /* 0x00000009ff089219 */ /* 0x000fe80000011608 */
[----:B------:R-:W-:Y:S01]  /*4850*/  @!P1 SEL R8, R11, R8, !P2 ;  /* 0x000000080b089207 */ /* 0x000fe20005000000 */
[----:B------:R-:W1:Y:S01]  /*4860*/  SYNCS.PHASECHK.TRANS64.TRYWAIT P5, [UR7+0x58], R14 ;  /* 0x0000580eff0075a7 */ /* 0x000e6200080a1107 */
[----:B-----5:R-:W2:Y:S02]  /*4870*/  @!P1 LDC R0, c[0x0][0xb20] ;  /* 0x0002c800ff009b82 */ /* 0x020ea40000000800 */
[----:B--2---:R-:W-:Y:S04]  /*4880*/  @!P1 SHF.R.U32.HI R0, RZ, R0, R13 ;  /* 0x00000000ff009219 */ /* 0x004fe8000001160d */
[----:B------:R-:W-:Y:S05]  /*4890*/  @!P1 SEL R9, R10, R0, !P0 ;  /* 0x000000000a099207 */ /* 0x000fea0004000000 */
[----:B------:R-:W-:Y:S02]  /*48a0*/  @!P1 IMAD.IADD R0, R9, 0x1, -R8 ;  /* 0x0000000109009824 */ /* 0x000fe400078e0a08 */
[----:B------:R-:W-:Y:S02]  /*48b0*/  @!P1 IMAD.IADD R8, R8, 0x1, -R9 ;  /* 0x0000000108089824 */ /* 0x000fe400078e0a09 */
[----:B------:R-:W-:Y:S02]  /*48c0*/  @!P1 IMAD R11, R0, R2, R11 ;  /* 0x00000002000b9224 */ /* 0x000fe400078e020b */
[----:B------:R-:W-:Y:S01]  /*48d0*/  @!P1 IMAD R10, R8, R12, R10 ;  /* 0x0000000c080a9224 */ /* 0x000fe200078e020a */
[----:B-1----:R-:W-:Y:S06]  /*48e0*/  @!P5 BRA `(.L_x_75) ;  /* 0x0000004c00acd947 */ /* 0x002fec0003800000 */
.L_x_161:
[----:B------:R-:W-:Y:S01]  /*48f0*/  @!P4 IADD3 R2, P0, PT, R30, 0x580, RZ ;  /* 0x000005801e02c810 */ /* 0x000fe20007f1e0ff */
[----:B------:R-:W-:Y:S01]  /*4900*/  VOTEU.ALL UP1, P4 ;  /* 0x0000000000ff7886 */ /* 0x000fe20002020000 */
[----:B------:R-:W-:Y:S01]  /*4910*/  UMOV UR18, 0x0 ;  /* 0x0000000000127882 */ /* 0x000fe20000000000 */
[----:B------:R-:W-:Y:S01]  /*4920*/  UMOV UR19, 0x10000000 ;  /* 0x1000000000137882 */ /* 0x000fe20000000000 */
[----:B------:R-:W-:Y:S01]  /*4930*/  @!P4 R2UR UR9, R2 ;  /* 0x000000000209c2ca */ /* 0x000fe200000e0000 */
[----:B-1----:R-:W-:Y:S01]  /*4940*/  @!P4 IMAD.X R0, RZ, RZ, R31, P0 ;  /* 0x000000ffff00c224 */ /* 0x002fe200000e061f */
[----:B------:R-:W-:Y:S01]  /*4950*/  @!UP1 UIADD3 UR10, UPT, UPT, UR34, 0xc0, URZ ;  /* 0x000000c0220a9890 */ /* 0x000fe2000fffe0ff */
[----:B------:R-:W-:Y:S01]  /*4960*/  ISETP.NE.AND P0, PT, R28, 0x2, PT ;  /* 0x000000021c00780c */ /* 0x000fe20003f05270 */
[----:B------:R-:W-:Y:S01]  /*4970*/  UMOV UR11, UR35 ;  /* 0x00000023000b7c82 */ /* 0x000fe20008000000 */
[----:B------:R-:W-:Y:S01]  /*4980*/  UMOV UR12, UR36 ;  /* 0x00000024000c7c82 */ /* 0x000fe20008000000 */
[----:B------:R-:W-:Y:S01]  /*4990*/  @!P4 R2UR UR8, R0 ;  /* 0x000000000008c2ca */ /* 0x000fe200000e0000 */
[----:B------:R-:W-:Y:S01]  /*49a0*/  IMAD.IADD R14, R10, 0x1, R86 ;  /* 0x000000010a0e7824 */ /* 0x000fe200078e0256 */
[----:B------:R-:W-:Y:S01]  /*49b0*/  @P3 R2UR UR36, R26 ;  /* 0x000000001a2432ca */ /* 0x000fe200000e0000 */
[----:B------:R-:W-:Y:S01]  /*49c0*/  IMAD.IADD R15, R11, 0x1, R87 ;  /* 0x000000010b0f7824 */ /* 0x000fe200078e0257 */
[----:B------:R-:W-:Y:S02]  /*49d0*/  SEL R0, RZ, 0x1, P0 ;  /* 0x00000001ff007807 */ /* 0x000fe40000000000 */
[----:B------:R-:W-:Y:S01]  /*49e0*/  LOP3.LUT R29, R29, 0x1, RZ, 0x3c, !PT ;  /* 0x000000011d1d7812 */ /* 0x000fe200078e3cff */
[----:B------:R-:W-:Y:S01]  /*49f0*/  IMAD.U32 R8, RZ, RZ, UR9 ;  /* 0x00000009ff087e24 */ /* 0x000fe2000f8e00ff */
[----:B------:R-:W-:Y:S01]  /*4a00*/  @!UP1 UIADD3 UR9, UPT, UPT, UR7, 0x38, URZ ;  /* 0x0000003807099890 */ /* 0x000fe2000fffe0ff */
[----:B------:R-:W-:Y:S02]  /*4a10*/  LOP3.LUT R27, R27, R0, RZ, 0x3c, !PT ;  /* 0x000000001b1b7212 */ /* 0x000fe400078e3cff */
[----:B------:R-:W-:Y:S02]  /*4a20*/  SEL R28, R28, RZ, P0 ;  /* 0x000000ff1c1c7207 */ /* 0x000fe40000000000 */
[----:B------:R-:W-:Y:S01]  /*4a30*/  IMAD.U32 R9, RZ, RZ, UR8 ;  /* 0x00000008ff097e24 */ /* 0x000fe2000f8e00ff */
[----:B------:R-:W-:Y:S01]  /*4a40*/  @!P4 R2UR UR14, R8 ;  /* 0x00000000080ec2ca */ /* 0x000fe200000e0000 */
[----:B------:R-:W-:Y:S01]  /*4a50*/  @!UP1 UIADD3 UR8, UPT, UPT, UR7, 0x6400, URZ ;  /* 0x0000640007089890 */ /* 0x000fe2000fffe0ff */
[----:B------:R-:W-:Y:S02]  /*4a60*/  VOTEU.ALL UP1, P4 ;  /* 0x0000000000ff7886 */ /* 0x000fe40002020000 */
[----:B------:R-:W-:Y:S11]  /*4a70*/  @!P4 R2UR UR15, R9 ;  /* 0x00000000090fc2ca */ /* 0x000ff600000e0000 */
[----:B------:R-:W-:Y:S02]  /*4a80*/  @!UPT UIADD3 URZ, UPT, UPT, URZ, URZ, URZ ;  /* 0x000000fffffff290 */ /* 0x000fe4000fffe0ff */
[----:B------:R2:W-:Y:S01]  /*4a90*/  @!UP1 UTMALDG.3D [UR8], [UR14], desc[UR18] ;  /* 0x000012080e0095b4 */ /* 0x0005e20008011000 */
[----:B------:R2:W-:Y:S01]  /*4aa0*/  @!P4 SYNCS.ARRIVE.TRANS64.RED.A0TR RZ, [UR7+0x38], R25 ;  /* 0x00003819ffffc9a7 */ /* 0x0005e20008300407 */
[----:B------:R-:W-:Y:S01]  /*4ab0*/  UPLOP3.LUT UP1, UPT, UPT, UPT, UPT, 0x80, 0x8 ;  /* 0x000000000008789c */ /* 0x000fe20003f2f070 */
[----:B------:R-:W-:Y:S01]  /*4ac0*/  SYNCS.ARRIVE.TRANS64.RED.A1T0 RZ, [UR13], RZ ;  /* 0x000000ffffff79a7 */ /* 0x000fe2000810040d */
[----:B------:R-:W-:Y:S09]  /*4ad0*/  @P3 BRA `(.L_x_76) ;  /* 0xfffffff000a03947 */ /* 0x000ff2000383ffff */
[----:B------:R-:W-:-:S04]  /*4ae0*/  SHF.L.U32 R2, R29, 0x1f, RZ ;  /* 0x0000001f1d027819 */ /* 0x000fc800000006ff */
[----:B------:R-:W1:Y:S02]  /*4af0*/  SYNCS.PHASECHK.TRANS64.TRYWAIT P0, [UR7+0x40], R2 ;  /* 0x00004002ff0075a7 */ /* 0x000e640008001107 */
[----:B-1----:R-:W-:Y:S05]  /*4b00*/  @!P0 BRA `(.L_x_77) ;  /* 0x0000004c003c8947 */ /* 0x002fea0003800000 */
.L_x_163:
[----:B------:R-:W3:Y:S02]  /*4b10*/  SYNCS.PHASECHK.TRANS64.TRYWAIT P0, [UR7+0x48], R2 ;  /* 0x00004802ff0075a7 */ /* 0x000ee40008001107 */
[----:B---3--:R-:W-:Y:S05]  /*4b20*/  @!P0 BRA `(.L_x_78) ;  /* 0x0000004c004c8947 */ /* 0x008fea0003800000 */
.L_x_165:
[----:B------:R-:W3:Y:S02]  /*4b30*/  SYNCS.PHASECHK.TRANS64.TRYWAIT P0, [UR7+0x50], R2 ;  /* 0x00005002ff0075a7 */ /* 0x000ee40008001107 */
[----:B---3--:R-:W-:Y:S05]  /*4b40*/  @!P0 BRA `(.L_x_79) ;  /* 0x0000004c005c8947 */ /* 0x008fea0003800000 */
.L_x_167:
[----:B-1----:R-:W-:-:S07]  /*4b50*/  MOV R0, UR7 ;  /* 0x0000000700007c02 */ /* 0x002fce0008000f00 */
.L_x_80:
[----:B-1----:R-:W-:-:S04]  /*4b60*/  SHF.L.U32 R2, R29, 0x1f, RZ ;  /* 0x0000001f1d027819 */ /* 0x002fc800000006ff */
[----:B------:R1:W3:Y:S03]  /*4b70*/  SYNCS.PHASECHK.TRANS64.TRYWAIT P0, [R0+URZ+0x58], R2 ;  /* 0x00005802000075a7 */ /* 0x0002e600080011ff */
[----:B---3--:R-:W-:Y:S05]  /*4b80*/  @!P0 NANOSLEEP.SYNCS 0x989680 ;  /* 0x009896800000895d */ /* 0x008fea0003900000 */
[----:B------:R-:W3:Y:S02]  /*4b90*/  @!P0 SYNCS.PHASECHK.TRANS64 P0, [R0+URZ+0x58], R2 ;  /* 0x00005802000085a7 */ /* 0x000ee400080010ff */
[----:B--23--:R-:W-:Y:S05]  /*4ba0*/  @P0 EXIT ;  /* 0x000000000000094d */ /* 0x00cfea0003800000 */
[----:B------:R-:W-:Y:S05]  /*4bb0*/  BRA `(.L_x_80) ;  /* 0xfffffffc00e87947 */ /* 0x000fea000383ffff */
.L_x_65:
[----:B------:R-:W-:-:S06]  /*4bc0*/  UISETP.GE.AND UP1, UPT, UR8, 0x4, UPT ;  /* 0x000000040800788c */ /* 0x000fcc000bf26270 */
[----:B------:R-:W-:-:S13]  /*4bd0*/  PLOP3.LUT P0, PT, PT, PT, UP1, 0x80, 0x8 ;  /* 0x000000000008781c */ /* 0x000fda0003f0f018 */
[----:B------:R-:W-:Y:S05]  /*4be0*/  @!P0 EXIT ;  /* 0x000000000000894d */ /* 0x000fea0003800000 */
[----:B------:R-:W-:Y:S01]  /*4bf0*/  BAR.SYNC.DEFER_BLOCKING 0x6, 0xa0 ;  /* 0x0182800000007b1d */ /* 0x000fe20000010000 */
[C---:B------:R-:W-:Y:S01]  /*4c00*/  IMAD.SHL.U32 R4, R101.reuse, 0x40, RZ ;  /* 0x0000004065047824 */ /* 0x040fe200078e00ff */
[----:B------:R-:W-:Y:S01]  /*4c10*/  SHF.R.U32.HI R3, RZ, 0x1, R101 ;  /* 0x00000001ff037819 */ /* 0x000fe20000011665 */
[C---:B------:R-:W-:Y:S01]  /*4c20*/  IMAD.U32 R46, R101.reuse, 0x10000, RZ ;  /* 0x00010000652e7824 */ /* 0x040fe200078e00ff */
[C---:B------:R-:W-:Y:S01]  /*4c30*/  R2P PR, R101.reuse, 0x6 ;  /* 0x0000000665007804 */ /* 0x040fe20000000000 */
[C---:B------:R-:W-:Y:S01]  /*4c40*/  IMAD.SHL.U32 R2, R101.reuse, 0x20, RZ ;  /* 0x0000002065027824 */ /* 0x040fe200078e00ff */
[----:B------:R-:W-:Y:S02]  /*4c50*/  UMOV UR48, 0x400 ;  /* 0x0000040000307882 */ /* 0x000fe40000000000 */
[----:B------:R-:W1:Y:S01]  /*4c60*/  LDC R91, c[0x0][0x370] ;  /* 0x0000dc00ff5b7b82 */ /* 0x000e620000000800 */
[----:B------:R-:W-:Y:S01]  /*4c70*/  ULEA UR48, UR37, UR48, 0x18 ;  /* 0x0000003025307291 */ /* 0x000fe2000f8ec0ff */
[C---:B------:R-:W-:Y:S01]  /*4c80*/  LOP3.LUT R5, R4.reuse, 0x1c0, RZ, 0xc0, !PT ;  /* 0x000001c004057812 */ /* 0x040fe200078ec0ff */
[----:B------:R-:W-:Y:S01]  /*4c90*/  IMAD.SHL.U32 R92, R101, 0x8, RZ ;  /* 0x00000008655c7824 */ /* 0x000fe200078e00ff */
[----:B------:R-:W-:Y:S01]  /*4ca0*/  LOP3.LUT R4, R4, 0x200, RZ, 0xc0, !PT ;  /* 0x0000020004047812 */ /* 0x000fe200078ec0ff */
[----:B------:R-:W-:Y:S01]  /*4cb0*/  IMAD.MOV.U32 R99, RZ, RZ, 0x20 ;  /* 0x00000020ff637424 */ /* 0x000fe200078e00ff */
[----:B------:R-:W-:Y:S01]  /*4cc0*/  LOP3.LUT R3, R5, 0x8, R3, 0xf8, !PT ;  /* 0x0000000805037812 */ /* 0x000fe200078ef803 */
[----:B------:R-:W-:Y:S01]  /*4cd0*/  UIADD3 UR4, UPT, UPT, UR48, 0x400, URZ ;  /* 0x0000040030047890 */ /* 0x000fe2000fffe0ff */
[----:B------:R-:W2:Y:S01]  /*4ce0*/  LDC R42, c[0x0][0xb0c] ;  /* 0x0002c300ff2a7b82 */ /* 0x000ea20000000800 */
[----:B------:R-:W-:Y:S01]  /*4cf0*/  LOP3.LUT R46, R46, 0x600000, RZ, 0xc0, !PT ;  /* 0x006000002e2e7812 */ /* 0x000fe200078ec0ff */
[----:B------:R-:W-:Y:S01]  /*4d00*/  IMAD.MOV.U32 R98, RZ, RZ, 0x1 ;  /* 0x00000001ff627424 */ /* 0x000fe200078e00ff */
[----:B------:R-:W-:Y:S01]  /*4d10*/  LOP3.LUT R2, R4, 0xc00, R2, 0xf8, !PT ;  /* 0x00000c0004027812 */ /* 0x000fe200078ef802 */
[----:B------:R-:W-:Y:S01]  /*4d20*/  IMAD.MOV.U32 R45, RZ, RZ, RZ ;  /* 0x000000ffff2d7224 */ /* 0x000fe200078e00ff */
[----:B------:R-:W-:-:S02]  /*4d30*/  LOP3.LUT R92, R3, 0x38, R92, 0x78, !PT ;  /* 0x00000038035c7812 */ /* 0x000fc400078e785c */
[----:B------:R-:W-:Y:S02]  /*4d40*/  CS2R R96, SRZ ;  /* 0x0000000000607805 */ /* 0x000fe4000001ff00 */
[----:B------:R-:W-:Y:S01]  /*4d50*/  SEL R100, R99, 0xffffffe0, !P2 ;  /* 0xffffffe063647807 */ /* 0x000fe20005000000 */
[----:B------:R-:W4:Y:S01]  /*4d60*/  LDC R89, c[0x0][0xb20] ;  /* 0x0002c800ff597b82 */ /* 0x000f220000000800 */
[----:B------:R-:W3:Y:S01]  /*4d70*/  LDS R0, [UR48+0x120] ;  /* 0x00012030ff007984 */ /* 0x000ee20008000800 */
[----:B------:R-:W-:Y:S01]  /*4d80*/  LOP3.LUT R92, R2, R92, RZ, 0xfc, !PT ;  /* 0x0000005c025c7212 */ /* 0x000fe200078efcff */
[----:B------:R-:W-:Y:S01]  /*4d90*/  IMAD.MOV.U32 R104, RZ, RZ, RZ ;  /* 0x000000ffff687224 */ /* 0x000fe200078e00ff */
[----:B------:R-:W-:Y:S01]  /*4da0*/  LOP3.LUT R101, R101, 0x60, RZ, 0xc0, !PT ;  /* 0x0000006065657812 */ /* 0x000fe200078ec0ff */
[----:B------:R-:W-:Y:S01]  /*4db0*/  IMAD.U32 R94, RZ, RZ, UR4 ;  /* 0x00000004ff5e7e24 */ /* 0x000fe2000f8e00ff */
[----:B------:R-:W-:Y:S01]  /*4dc0*/  SEL R99, R99, 0xffffffe0, !P1 ;  /* 0xffffffe063637807 */ /* 0x000fe20004800000 */
[----:B------:R-:W1:Y:S01]  /*4dd0*/  LDCU.64 UR52, c[0x0][0x348] ;  /* 0x00006900ff3477ac */ /* 0x000e620008000a00 */
[----:B------:R-:W1:Y:S01]  /*4de0*/  LDC R41, c[0x0][0xb30] ;  /* 0x0002cc00ff297b82 */ /* 0x000e620000000800 */
[----:B------:R-:W1:Y:S01]  /*4df0*/  LDCU.64 UR38, c[0x0][0x888] ;  /* 0x00011100ff2677ac */ /* 0x000e620008000a00 */
[----:B------:R-:W1:Y:S06]  /*4e00*/  LDCU.64 UR44, c[0x0][0x890] ;  /* 0x00011200ff2c77ac */ /* 0x000e6c0008000a00 */
[----:B------:R-:W1:Y:S01]  /*4e10*/  LDC.64 R84, c[0x0][0xb10] ;  /* 0x0002c400ff547b82 */ /* 0x000e620000000a00 */
[----:B------:R-:W-:Y:S01]  /*4e20*/  UMOV UR49, URZ ;  /* 0x000000ff00317c82 */ /* 0x000fe20008000000 */
[----:B------:R-:W-:-:S06]  /*4e30*/  UMOV UR51, URZ ;  /* 0x000000ff00337c82 */ /* 0x000fcc0008000000 */
[----:B------:R-:W1:Y:S08]  /*4e40*/  LDC.64 R38, c[0x0][0xb18] ;  /* 0x0002c600ff267b82 */ /* 0x000e700000000a00 */
[----:B------:R-:W1:Y:S08]  /*4e50*/  LDC.64 R36, c[0x0][0xb28] ;  /* 0x0002ca00ff247b82 */ /* 0x000e700000000a00 */
[----:B------:R-:W1:Y:S01]  /*4e60*/  LDC.64 R82, c[0x0][0x8b0] ;  /* 0x00022c00ff527b82 */ /* 0x000e620000000a00 */
[----:B---3--:R-:W-:-:S07]  /*4e70*/  IMAD.IADD R46, R0, 0x1, R46 ;  /* 0x00000001002e7824 */ /* 0x008fce00078e022e */
[----:B------:R-:W3:Y:S08]  /*4e80*/  LDC.64 R80, c[0x0][0x8a8] ;  /* 0x00022a00ff507b82 */ /* 0x000ef00000000a00 */
[----:B--2-4-:R-:W1:Y:S02]  /*4e90*/  LDC R90, c[0x0][0x374] ;  /* 0x0000dd00ff5a7b82 */ /* 0x014e640000000800 */
.L_x_124:
[----:B------:R-:W-:Y:S02]  /*4ea0*/  LEA R0, R104, UR48, 0x3 ;  /* 0x0000003068007c11 */ /* 0x000fe4000f8e18ff */
[----:B------:R-:W-:Y:S02]  /*4eb0*/  SHF.L.U32 R2, R96, 0x1f, RZ ;  /* 0x0000001f60027819 */ /* 0x000fe400000006ff */
[----:B-1----:R-:W-:Y:S02]  /*4ec0*/  LEA R16, R104, UR48, 0x4 ;  /* 0x0000003068107c11 */ /* 0x002fe4000f8e20ff */
[----:B------:R-:W2:Y:S02]  /*4ed0*/  SYNCS.PHASECHK.TRANS64.TRYWAIT P0, [R0+URZ+0x70], R2 ;  /* 0x00007002000075a7 */ /* 0x000ea400080011ff */
[----:B--2---:R-:W-:Y:S05]  /*4ee0*/  @!P0 BRA `(.L_x_81) ;  /* 0x00000048008c8947 */ /* 0x004fea0003800000 */
.L_x_168:
[----:B------:R-:W4:Y:S01]  /*4ef0*/  LDC.64 R10, c[0x0][0xb10] ;  /* 0x0002c400ff0a7b82 */ /* 0x000f220000000a00 */
[----:B------:R-:W3:Y:S01]  /*4f00*/  LDS.128 R16, [R16+0x100] ;  /* 0x0001000010107984 */ /* 0x000ee20000000c00 */
[----:B-1----:R-:W-:Y:S01]  /*4f10*/  ISETP.NE.AND P1, PT, R41, 0x1, PT ;  /* 0x000000012900780c */ /* 0x002fe20003f25270 */
[----:B--2---:R-:W-:Y:S01]  /*4f20*/  VIADD R0, R0, 0x80 ;  /* 0x0000008000007836 */ /* 0x004fe20000000000 */
[----:B------:R-:W-:Y:S04]  /*4f30*/  ISETP.GE.AND P0, PT, R40, 0x1, PT ;  /* 0x000000012800780c */ /* 0x000fe80003f06270 */
[----:B------:R-:W1:Y:S01]  /*4f40*/  LDC.64 R8, c[0x0][0xb18] ;  /* 0x0002c600ff087b82 */ /* 0x000e620000000a00 */
[----:B------:R-:W-:Y:S01]  /*4f50*/  PRMT R0, RZ, 0x654, R0 ;  /* 0x00000654ff007816 */ /* 0x000fe20000000000 */
[----:B------:R-:W-:Y:S01]  /*4f60*/  @!PT LDS RZ, [RZ] ;  /* 0x00000000fffff984 */ /* 0x000fe20000000800 */
[----:B------:R-:W-:Y:S01]  /*4f70*/  @!PT LDS RZ, [RZ] ;  /* 0x00000000fffff984 */ /* 0x000fe20000000800 */
[----:B------:R-:W-:Y:S01]  /*4f80*/  @!PT LDS RZ, [RZ] ;  /* 0x00000000fffff984 */ /* 0x000fe20000000800 */
[----:B------:R-:W-:Y:S01]  /*4f90*/  @!PT LDS RZ, [RZ] ;  /* 0x00000000fffff984 */ /* 0x000fe20000000800 */
[----:B------:R2:W-:Y:S06]  /*4fa0*/  MEMBAR.ALL.CTA ;  /* 0x0000000000007992 */ /* 0x0005ec0000008000 */
[----:B--2---:R-:W2:Y:S01]  /*4fb0*/  FENCE.VIEW.ASYNC.S ;  /* 0x00000000000073c6 */ /* 0x004ea20000000000 */
[----:B------:R-:W1:Y:S08]  /*4fc0*/  @!P1 LDC R12, c[0x0][0xb20] ;  /* 0x0002c800ff0c9b82 */ /* 0x000e700000000800 */
[----:B------:R-:W1:Y:S01]  /*4fd0*/  @!P1 LDC R7, c[0x0][0xb0c] ;  /* 0x0002c300ff079b82 */ /* 0x000e620000000800 */
[----:B--2---:R2:W-:Y:S01]  /*4fe0*/  SYNCS.ARRIVE.TRANS64.RED.A1T0 RZ, [R0+URZ], RZ ;  /* 0x000000ff00ff79a7 */ /* 0x0045e200081004ff */
[----:B---3--:R-:W-:Y:S04]  /*4ff0*/  LOP3.LUT P4, RZ, R18, 0x1, RZ, 0xc0, !PT ;  /* 0x0000000112ff7812 */ /* 0x008fe8000788c0ff */
[----:B------:R-:W-:Y:S09]  /*5000*/  P2R R102, PR, RZ, 0x10 ;  /* 0x00000010ff667803 */ /* 0x000ff20000000000 */
[----:B------:R-:W-:Y:S02]  /*5010*/  @P4 MOV R44, R16 ;  /* 0x00000010002c4202 */ /* 0x000fe40000000f00 */
[----:B------:R-:W-:Y:S01]  /*5020*/  @P4 LOP3.LUT R43, R17, 0xffff, RZ, 0xc0, !PT ;  /* 0x0000ffff112b4812 */ /* 0x000fe200078ec0ff */
[----:B--2-4-:R-:W-:Y:S06]  /*5030*/  @!P0 BRA `(.L_x_82) ;  /* 0x0000000000a48947 */ /* 0x014fec0003800000 */
[----:B------:R-:W-:Y:S01]  /*5040*/  IMAD.HI.U32 R0, R90, R39, RZ ;  /* 0x000000275a007227 */ /* 0x000fe200078e00ff */
[----:B------:R-:W-:Y:S02]  /*5050*/  ISETP.NE.AND P0, PT, R38, 0x1, PT ;  /* 0x000000012600780c */ /* 0x000fe40003f05270 */
[----:B------:R-:W-:Y:S01]  /*5060*/  ISETP.NE.AND P2, PT, R40, 0x1, PT ;  /* 0x000000012800780c */ /* 0x000fe20003f45270 */
[----:B------:R-:W-:Y:S01]  /*5070*/  IMAD.HI.U32 R4, R91, R84, RZ ;  /* 0x000000545b047227 */ /* 0x000fe200078e00ff */
[----:B------:R-:W-:Y:S02]  /*5080*/  SHF.R.U32.HI R0, RZ, R89, R0 ;  /* 0x00000059ff007219 */ /* 0x000fe40000011600 */
[----:B------:R-:W-:Y:S01]  /*5090*/  ISETP.NE.AND P3, PT, R42, 0x1, PT ;  /* 0x000000012a00780c */ /* 0x000fe20003f65270 */
[----:B------:R-:W-:Y:S01]  /*50a0*/  IMAD.HI.U32 R6, R43, R39, RZ ;  /* 0x000000272b067227 */ /* 0x000fe200078e00ff */
[-C--:B------:R-:W-:Y:S02]  /*50b0*/  SHF.R.U32.HI R4, RZ, R85.reuse, R4 ;  /* 0x00000055ff047219 */ /* 0x080fe40000011604 */
[----:B------:R-:W-:Y:S01]  /*50c0*/  SEL R0, R90, R0, !P0 ;  /* 0x000000005a007207 */ /* 0x000fe20004000000 */
[----:B------:R-:W-:Y:S01]  /*50d0*/  IMAD.HI.U32 R5, R44, R84, RZ ;  /* 0x000000542c057227 */ /* 0x000fe200078e00ff */
[----:B------:R-:W-:Y:S03]  /*50e0*/  SEL R4, R91, R4, !P3 ;  /* 0x000000045b047207 */ /* 0x000fe60005800000 */
[-C--:B------:R-:W-:Y:S01]  /*50f0*/  IMAD.HI.U32 R3, R0, R36.reuse, RZ ;  /* 0x0000002400037227 */ /* 0x080fe200078e00ff */
[----:B------:R-:W-:Y:S03]  /*5100*/  SHF.R.U32.HI R5, RZ, R85, R5 ;  /* 0x00000055ff057219 */ /* 0x000fe60000011605 */
[----:B------:R-:W-:Y:S01]  /*5110*/  IMAD.HI.U32 R2, R4, R36, RZ ;  /* 0x0000002404027227 */ /* 0x000fe200078e00ff */
[----:B------:R-:W-:Y:S02]  /*5120*/  @P2 SHF.R.U32.HI R0, RZ, R37, R3 ;  /* 0x00000025ff002219 */ /* 0x000fe40000011603 */
[----:B------:R-:W-:Y:S02]  /*5130*/  SHF.R.U32.HI R3, RZ, R89, R6 ;  /* 0x00000059ff037219 */ /* 0x000fe40000011606 */
[----:B------:R-:W-:Y:S01]  /*5140*/  @P2 SHF.R.U32.HI R4, RZ, R37, R2 ;  /* 0x00000025ff042219 */ /* 0x000fe20000011602 */
[----:B------:R-:W-:Y:S01]  /*5150*/  IMAD R0, R40, R0, RZ ;  /* 0x0000000028007224 */ /* 0x000fe200078e02ff */
[----:B------:R-:W-:Y:S02]  /*5160*/  SEL R3, R43, R3, !P0 ;  /* 0x000000032b037207 */ /* 0x000fe40004000000 */
[----:B------:R-:W-:Y:S01]  /*5170*/  SEL R2, R44, R5, !P3 ;  /* 0x000000052c027207 */ /* 0x000fe20005800000 */
[----:B------:R-:W-:Y:S01]  /*5180*/  IMAD R5, R40, R4, RZ ;  /* 0x0000000428057224 */ /* 0x000fe200078e02ff */
[C---:B------:R-:W-:Y:S01]  /*5190*/  ISETP.GE.AND P0, PT, R3.reuse, R0, PT ;  /* 0x000000000300720c */ /* 0x040fe20003f06270 */
[C---:B------:R-:W-:Y:S03]  /*51a0*/  IMAD.HI.U32 R0, R3.reuse, R36, RZ ;  /* 0x0000002403007227 */ /* 0x040fe600078e00ff */
[C---:B------:R-:W-:Y:S02]  /*51b0*/  ISETP.GE.OR P0, PT, R2.reuse, R5, P0 ;  /* 0x000000050200720c */ /* 0x040fe40000706670 */
[----:B------:R-:W-:Y:S04]  /*51c0*/  SHF.R.U32.HI R0, RZ, R37, R0 ;  /* 0x00000025ff007219 */ /* 0x000fe80000011600 */
[C---:B------:R-:W-:Y:S05]  /*51d0*/  SEL R6, R3.reuse, R0, !P2 ;  /* 0x0000000003067207 */ /* 0x040fea0005000000 */
        /* <DEDUP_REMOVED lines=14> */
[----:B------:R-:W-:Y:S07]  /*52c0*/  IMAD R43, R3, R38, R43 ;  /* 0x00000026032b7224 */ /* 0x000fee00078e022b */
.L_x_82:
[----:B-1----:R-:W-:Y:S01]  /*52d0*/  @!P1 ISETP.NE.AND P0, PT, R8, 0x1, PT ;  /* 0x000000010800980c */ /* 0x002fe20003f05270 */
[----:B------:R-:W-:Y:S01]  /*52e0*/  @!P1 IMAD.HI.U32 R2, R43, R9, RZ ;  /* 0x000000092b029227 */ /* 0x000fe200078e00ff */
[----:B------:R-:W-:Y:S01]  /*52f0*/  R2UR UR42, R15 ;  /* 0x000000000f2a72ca */ /* 0x000fe200000e0000 */
[----:B------:R-:W-:Y:S01]  /*5300*/  BSSY.RECONVERGENT B6, `(.L_x_83) ;  /* 0x0000031000067945 */ /* 0x000fe20003800200 */
[----:B------:R-:W-:Y:S01]  /*5310*/  R2UR UR41, R14 ;  /* 0x000000000e2972ca */ /* 0x000fe200000e0000 */
[----:B------:R-:W-:Y:S01]  /*5320*/  @!P1 IMAD.HI.U32 R0, R44, R10, RZ ;  /* 0x0000000a2c009227 */ /* 0x000fe200078e00ff */
[----:B------:R-:W-:Y:S02]  /*5330*/  @!P1 SHF.R.U32.HI R2, RZ, R12, R2 ;  /* 0x0000000cff029219 */ /* 0x000fe40000011602 */
[----:B------:R-:W-:Y:S01]  /*5340*/  @!P1 ISETP.NE.AND P2, PT, R7, 0x1, PT ;  /* 0x000000010700980c */ /* 0x000fe20003f45270 */
[----:B------:R-:W-:Y:S01]  /*5350*/  VIADD R104, R104, 0x1 ;  /* 0x0000000168687836 */ /* 0x000fe20000000000 */
[----:B------:R-:W-:Y:S02]  /*5360*/  @!P1 SEL R2, R43, R2, !P0 ;  /* 0x000000022b029207 */ /* 0x000fe40004000000 */
[----:B------:R-:W-:Y:S02]  /*5370*/  @!P1 SHF.R.U32.HI R0, RZ, R11, R0 ;  /* 0x0000000bff009219 */ /* 0x000fe40000011600 */
[----:B------:R-:W-:Y:S01]  /*5380*/  LOP3.LUT P0, RZ, R94, 0x3f0, RZ, 0xc0, !PT ;  /* 0x000003f05eff7812 */ /* 0x000fe2000780c0ff */
[----:B------:R-:W-:Y:S01]  /*5390*/  USHF.L.U32 UR42, UR42, 0x6, URZ ;  /* 0x000000062a2a7899 */ /* 0x000fe200080006ff */
[----:B------:R-:W-:Y:S01]  /*53a0*/  @!P1 SEL R3, R44, R0, !P2 ;  /* 0x000000002c039207 */ /* 0x000fe20005000000 */
[----:B------:R-:W-:Y:S01]  /*53b0*/  USHF.L.U32 UR41, UR41, 0x8, URZ ;  /* 0x0000000829297899 */ /* 0x000fe200080006ff */
[----:B------:R-:W-:Y:S03]  /*53c0*/  @P4 SHF.R.U32.HI R95, RZ, 0x10, R17 ;  /* 0x00000010ff5f4819 */ /* 0x000fe60000011611 */
[----:B------:R-:W-:Y:S02]  /*53d0*/  @!P1 IMAD.IADD R0, R2, 0x1, -R3 ;  /* 0x0000000102009824 */ /* 0x000fe400078e0a03 */
[----:B------:R-:W-:Y:S02]  /*53e0*/  @!P1 IMAD.IADD R2, R3, 0x1, -R2 ;  /* 0x0000000103029824 */ /* 0x000fe400078e0a02 */
[----:B------:R-:W-:Y:S02]  /*53f0*/  @!P1 IMAD R44, R0, R7, R44 ;  /* 0x00000007002c9224 */ /* 0x000fe400078e022c */
[----:B------:R-:W-:Y:S01]  /*5400*/  @!P1 IMAD R43, R2, R8, R43 ;  /* 0x00000008022b9224 */ /* 0x000fe200078e022b */
[----:B------:R-:W-:Y:S06]  /*5410*/  @!P0 BRA `(.L_x_84) ;  /* 0x00000000007c8947 */ /* 0x000fec0003800000 */
[----:B------:R-:W1:Y:S01]  /*5420*/  LDCU.64 UR8, c[0x4][0x80] ;  /* 0x01001000ff0877ac */ /* 0x000e620008000a00 */
[----:B------:R-:W-:Y:S01]  /*5430*/  MOV R2, 0x0 ;  /* 0x0000000000027802 */ /* 0x000fe20000000f00 */
[----:B------:R-:W-:Y:S02]  /*5440*/  HFMA2 R12, -RZ, RZ, 0, 5.9604644775390625e-08 ;  /* 0x00000001ff0c7431 */ /* 0x000fe400000001ff */
[----:B------:R-:W-:Y:S01]  /*5450*/  IMAD.MOV.U32 R8, RZ, RZ, 0x70 ;  /* 0x00000070ff087424 */ /* 0x000fe200078e00ff */
[----:B------:R2:W3:Y:S01]  /*5460*/  LDC.64 R14, c[0x4][R2] ;  /* 0x01000000020e7b82 */ /* 0x0004e20000000a00 */
[----:B------:R-:W4:Y:S01]  /*5470*/  LDCU.64 UR6, c[0x4][0x88] ;  /* 0x01001100ff0677ac */ /* 0x000f220008000a00 */
[----:B------:R-:W-:Y:S01]  /*5480*/  IMAD.MOV.U32 R13, RZ, RZ, RZ ;  /* 0x000000ffff0d7224 */ /* 0x000fe200078e00ff */
[----:B------:R-:W2:Y:S01]  /*5490*/  LDCU.64 UR4, c[0x4][0x8] ;  /* 0x01000100ff0477ac */ /* 0x000ea20008000a00 */
[----:B-1----:R-:W-:Y:S01]  /*54a0*/  MOV R5, UR9 ;  /* 0x0000000900057c02 */ /* 0x002fe20008000f00 */
[----:B------:R-:W-:Y:S01]  /*54b0*/  IMAD.U32 R4, RZ, RZ, UR8 ;  /* 0x00000008ff047e24 */ /* 0x000fe2000f8e00ff */
[----:B----4-:R-:W-:Y:S01]  /*54c0*/  MOV R7, UR7 ;  /* 0x0000000700077c02 */ /* 0x010fe20008000f00 */
[----:B------:R-:W-:Y:S01]  /*54d0*/  IMAD.U32 R6, RZ, RZ, UR6 ;  /* 0x00000006ff067e24 */ /* 0x000fe2000f8e00ff */
[----:B--2---:R-:W-:Y:S01]  /*54e0*/  MOV R11, UR5 ;  /* 0x00000005000b7c02 */ /* 0x004fe20008000f00 */
[----:B------:R-:W-:Y:S02]  /*54f0*/  IMAD.U32 R10, RZ, RZ, UR4 ;  /* 0x00000004ff0a7e24 */ /* 0x000fe4000f8e00ff */
[----:B------:R-:W-:Y:S07]  /*5500*/  LEPC R20, `(.L_x_85) ;  /* 0x000000001014794e */ /* 0x000fee0000000000 */
[----:B---3-5:R-:W-:Y:S05]  /*5510*/  CALL.ABS.NOINC R14 ;  /* 0x000000000e007343 */ /* 0x028fea0003c00000 */
.L_x_85:
[----:B------:R-:W1:Y:S01]  /*5520*/  LDCU.64 UR8, c[0x4][0x80] ;  /* 0x01001000ff0877ac */ /* 0x000e620008000a00 */
[----:B------:R-:W2:Y:S01]  /*5530*/  LDC.64 R2, c[0x4][R2] ;  /* 0x0100000002027b82 */ /* 0x000ea20000000a00 */
[----:B------:R-:W-:Y:S02]  /*5540*/  HFMA2 R12, -RZ, RZ, 0, 5.9604644775390625e-08 ;  /* 0x00000001ff0c7431 */ /* 0x000fe400000001ff */
[----:B------:R-:W-:Y:S02]  /*5550*/  IMAD.MOV.U32 R8, RZ, RZ, 0x70 ;  /* 0x00000070ff087424 */ /* 0x000fe400078e00ff */
[----:B------:R-:W-:Y:S01]  /*5560*/  IMAD.MOV.U32 R13, RZ, RZ, RZ ;  /* 0x000000ffff0d7224 */ /* 0x000fe200078e00ff */
[----:B------:R-:W3:Y:S01]  /*5570*/  LDCU.64 UR6, c[0x4][0x88] ;  /* 0x01001100ff0677ac */ /* 0x000ee20008000a00 */
[----:B------:R-:W4:Y:S01]  /*5580*/  LDCU.64 UR4, c[0x4][0x8] ;  /* 0x01000100ff0477ac */ /* 0x000f220008000a00 */
[----:B-1----:R-:W-:Y:S02]  /*5590*/  MOV R4, UR8 ;  /* 0x0000000800047c02 */ /* 0x002fe40008000f00 */
[----:B------:R-:W-:Y:S02]  /*55a0*/  MOV R5, UR9 ;  /* 0x0000000900057c02 */ /* 0x000fe40008000f00 */
[----:B---3--:R-:W-:Y:S01]  /*55b0*/  MOV R7, UR7 ;  /* 0x0000000700077c02 */ /* 0x008fe20008000f00 */
[----:B------:R-:W-:Y:S01]  /*55c0*/  IMAD.U32 R6, RZ, RZ, UR6 ;  /* 0x00000006ff067e24 */ /* 0x000fe2000f8e00ff */
[----:B----4-:R-:W-:Y:S01]  /*55d0*/  MOV R11, UR5 ;  /* 0x00000005000b7c02 */ /* 0x010fe20008000f00 */
[----:B------:R-:W-:Y:S02]  /*55e0*/  IMAD.U32 R10, RZ, RZ, UR4 ;  /* 0x00000004ff0a7e24 */ /* 0x000fe4000f8e00ff */
[----:B------:R-:W-:Y:S07]  /*55f0*/  LEPC R20, `(.L_x_84) ;  /* 0x000000001014794e */ /* 0x000fee0000000000 */
[----:B--2---:R-:W-:Y:S05]  /*5600*/  CALL.ABS.NOINC R2 ;  /* 0x0000000002007343 */ /* 0x004fea0003c00000 */
.L_x_84:
[----:B------:R-:W-:Y:S05]  /*5610*/  BSYNC.RECONVERGENT B6 ;  /* 0x0000000000067941 */ /* 0x000fea0003800200 */
.L_x_83:
[----:B------:R-:W-:Y:S01]  /*5620*/  ISETP.NE.U32.AND P4, PT, R82, RZ, PT ;  /* 0x000000ff5200720c */ /* 0x000fe20003f85070 */
[----:B------:R-:W-:Y:S01]  /*5630*/  UISETP.NE.AND UP2, UPT, UR50, URZ, UPT ;  /* 0x000000ff3200728c */ /* 0x000fe2000bf45270 */
[----:B------:R-:W-:Y:S01]  /*5640*/  ISETP.NE.U32.AND P2, PT, RZ, UR38, PT ;  /* 0x00000026ff007c0c */ /* 0x000fe2000bf45070 */
[----:B------:R-:W-:Y:S01]  /*5650*/  UISETP.NE.U32.AND UP1, UPT, UR44, URZ, UPT ;  /* 0x000000ff2c00728c */ /* 0x000fe2000bf25070 */
[----:B------:R-:W-:Y:S01]  /*5660*/  ISETP.NE.AND.EX P4, PT, R83, RZ, PT, P4 ;  /* 0x000000ff5300720c */ /* 0x000fe20003f85340 */
[----:B------:R-:W-:Y:S01]  /*5670*/  UPLOP3.LUT UP0, UPT, UPT, UPT, UPT, 0x40, 0x4 ;  /* 0x000000000004789c */ /* 0x000fe20003f0e870 */
[----:B------:R-:W-:Y:S01]  /*5680*/  ISETP.NE.AND.EX P2, PT, RZ, UR39, PT, P2 ;  /* 0x00000027ff007c0c */ /* 0x000fe2000bf45320 */
[----:B------:R-:W-:Y:S01]  /*5690*/  UISETP.NE.AND.EX UP1, UPT, UR45, URZ, UPT, UP1 ;  /* 0x000000ff2d00728c */ /* 0x000fe2000bf25310 */
[----:B------:R-:W-:Y:S04]  /*56a0*/  PLOP3.LUT P1, PT, PT, PT, UP2, 0x80, 0x8 ;  /* 0x000000000008781c */ /* 0x000fe80003f2f028 */
[----:B------:R-:W-:Y:S06]  /*56b0*/  @UP2 UPLOP3.LUT UP0, UPT, UPT, UPT, UP1, 0x80, 0x8 ;  /* 0x000000000008289c */ /* 0x000fec0003f0f010 */
[----:B------:R-:W-:Y:S01]  /*56c0*/  PLOP3.LUT P0, PT, PT, PT, UP0, 0x80, 0x8 ;  /* 0x000000000008781c */ /* 0x000fe20003f0f008 */
[----:B------:R-:W-:Y:S01]  /*56d0*/  @!UPT UIADD3 URZ, UPT, UPT, URZ, URZ, URZ ;  /* 0x000000fffffff290 */ /* 0x000fe2000fffe0ff */
[----:B------:R-:W-:Y:S11]  /*56e0*/  BRA.U !UP1, `(.L_x_86) ;  /* 0x0000000109387547 */ /* 0x000ff6000b800000 */
[----:B------:R-:W-:Y:S01]  /*56f0*/  UISETP.NE.U32.AND UP0, UPT, UR38, URZ, UPT ;  /* 0x000000ff2600728c */ /* 0x000fe2000bf05070 */
[----:B------:R-:W-:Y:S02]  /*5700*/  HFMA2 R0, -RZ, RZ, 0, 5.9604644775390625e-08 ;  /* 0x00000001ff007431 */ /* 0x000fe400000001ff */
[----:B------:R-:W-:Y:S01]  /*5710*/  IMAD.MOV.U32 R88, RZ, RZ, 0x1 ;  /* 0x00000001ff587424 */ /* 0x000fe200078e00ff */
[----:B------:R-:W-:Y:S06]  /*5720*/  UISETP.NE.AND.EX UP0, UPT, UR39, URZ, UPT, UP0 ;  /* 0x000000ff2700728c */ /* 0x000fec000bf05300 */
[----:B------:R-:W-:Y:S05]  /*5730*/  PLOP3.LUT P3, PT, PT, PT, UP0, 0x80, 0x8 ;  /* 0x000000000008781c */ /* 0x000fea0003f6f008 */
[----:B------:R-:W1:Y:S01]  /*5740*/  @UP0 LDCU.64 UR6, c[0x0][0x888] ;  /* 0x00011100ff0607ac */ /* 0x000e620008000a00 */
[----:B------:R-:W-:Y:S07]  /*5750*/  @UP0 UIMAD UR4, UR36, UR44, URZ ;  /* 0x0000002c240402a4 */ /* 0x000fee000f8e02ff */
[----:B------:R-:W-:Y:S01]  /*5760*/  @!P3 PRMT R88, R0, 0x7610, R88 ;  /* 0x000076100058b816 */ /* 0x000fe20000000058 */
[----:B-1----:R-:W-:Y:S03]  /*5770*/  @UP0 UIMAD.WIDE UR6, UR4, 0x4, UR6 ;  /* 0x00000004040608a5 */ /* 0x002fe6000f8e0206 */
[----:B------:R-:W1:Y:S03]  /*5780*/  @!UP0 LDCU UR4, c[0x0][0x880] ;  /* 0x00011000ff0487ac */ /* 0x000e660008000800 */
[----:B------:R-:W-:Y:S01]  /*5790*/  IMAD.U32 R2, RZ, RZ, UR6 ;  /* 0x00000006ff027e24 */ /* 0x000fe2000f8e00ff */
[----:B------:R-:W-:Y:S05]  /*57a0*/  MOV R3, UR7 ;  /* 0x0000000700037c02 */ /* 0x000fea0008000f00 */
[----:B-----5:R2:W5:Y:S02]  /*57b0*/  @P3 LDG.E R49, desc[UR46][R2.64] ;  /* 0x0000002e02313981 */ /* 0x020564000c1e1900 */
[----:B-12---:R-:W-:Y:S02]  /*57c0*/  @!P3 IMAD.U32 R49, RZ, RZ, UR4 ;  /* 0x00000004ff31be24 */ /* 0x006fe4000f8e00ff */
.L_x_86:
[----:B------:R-:W-:Y:S05]  /*57d0*/  @!P4 BRA `(.L_x_87) ;  /* 0x000000000020c947 */ /* 0x000fea0003800000 */
[----:B------:R-:W-:Y:S04]  /*57e0*/  ISETP.NE.U32.AND P3, PT, R80, RZ, PT ;  /* 0x000000ff5000720c */ /* 0x000fe80003f65070 */
[----:B------:R-:W-:Y:S11]  /*57f0*/  ISETP.NE.AND.EX P3, PT, R81, RZ, PT, P3 ;  /* 0x000000ff5100720c */ /* 0x000ff60003f65330 */
[----:B------:R-:W-:Y:S02]  /*5800*/  @!UPT UIADD3 URZ, UPT, UPT, URZ, URZ, URZ ;  /* 0x000000fffffff290 */ /* 0x000fe4000fffe0ff */
[----:B------:R-:W1:Y:S01]  /*5810*/  @P3 LDC.64 R2, c[0x0][0x8a8] ;  /* 0x00022a00ff023b82 */ /* 0x000e620000000a00 */
[----:B------:R-:W-:Y:S04]  /*5820*/  @P3 IMAD R0, R82, UR36, RZ ;  /* 0x0000002452003c24 */ /* 0x000fe8000f8e02ff */
[----:B-1----:R-:W-:Y:S05]  /*5830*/  @P3 IMAD.WIDE R2, R0, 0x4, R2 ;  /* 0x0000000400023825 */ /* 0x002fea00078e0202 */
[----:B-----5:R1:W5:Y:S02]  /*5840*/  @P3 LDG.E R47, desc[UR46][R2.64] ;  /* 0x0000002e022f3981 */ /* 0x020364000c1e1900 */
[----:B-1----:R-:W2:Y:S02]  /*5850*/  @!P3 LDC R47, c[0x0][0x8a0] ;  /* 0x00022800ff2fbb82 */ /* 0x002ea40000000800 */
.L_x_87:
[----:B-----5:R-:W-:Y:S01]  /*5860*/  FSETP.NEU.AND P3, PT, R49, RZ, PT ;  /* 0x000000ff3100720b */ /* 0x020fe20003f6d000 */
[----:B------:R-:W-:Y:S01]  /*5870*/  IMAD.SHL.U32 R66, R92, 0x2, RZ ;  /* 0x000000025c427824 */ /* 0x000fe200078e00ff */
[----:B------:R-:W-:Y:S01]  /*5880*/  SEL R4, RZ, 0xffffffff, P2 ;  /* 0xffffffffff047807 */ /* 0x000fe20001000000 */
[----:B------:R-:W-:Y:S01]  /*5890*/  BSSY B1, `(.L_x_88) ;  /* 0x0000043000017945 */ /* 0x000fe20003800000 */
[----:B------:R-:W-:Y:S01]  /*58a0*/  @P1 LOP3.LUT P2, RZ, R88, 0xff, RZ, 0xc0, !PT ;  /* 0x000000ff58ff1812 */ /* 0x000fe2000784c0ff */
[----:B------:R-:W-:Y:S01]  /*58b0*/  VIADD R107, R66, UR48 ;  /* 0x00000030426b7c36 */ /* 0x000fe20008000000 */
[----:B------:R-:W-:Y:S01]  /*58c0*/  @P1 SEL R0, RZ, 0xffffffff, P3 ;  /* 0xffffffffff001807 */ /* 0x000fe20001800000 */
[----:B------:R-:W-:Y:S01]  /*58d0*/  IMAD.MOV.U32 R67, RZ, RZ, 0x1 ;  /* 0x00000001ff437424 */ /* 0x000fe200078e00ff */
[----:B------:R-:W-:Y:S01]  /*58e0*/  LOP3.LUT R98, R98, 0x1, RZ, 0x3c, !PT ;  /* 0x0000000162627812 */ /* 0x000fe200078e3cff */
[----:B------:R-:W-:Y:S01]  /*58f0*/  IMAD.MOV.U32 R65, RZ, RZ, RZ ;  /* 0x000000ffff417224 */ /* 0x000fe200078e00ff */
[----:B------:R-:W-:Y:S02]  /*5900*/  @P0 SEL R0, R4, R0, !P2 ;  /* 0x0000000004000207 */ /* 0x000fe40005000000 */
[----:B------:R-:W-:Y:S02]  /*5910*/  CS2R R78, SRZ ;  /* 0x00000000004e7805 */ /* 0x000fe4000001ff00 */
[----:B------:R-:W-:Y:S02]  /*5920*/  LEA R64, R45, UR48, 0x3 ;  /* 0x000000302d407c11 */ /* 0x000fe4000f8e18ff */
[----:B------:R-:W-:Y:S02]  /*5930*/  CS2R R76, SRZ ;  /* 0x00000000004c7805 */ /* 0x000fe4000001ff00 */
[----:B------:R-:W-:Y:S02]  /*5940*/  @P1 LOP3.LUT R0, R0, 0x1, RZ, 0xc0, !PT ;  /* 0x0000000100001812 */ /* 0x000fe400078ec0ff */
[----:B------:R-:W-:Y:S02]  /*5950*/  CS2R R70, SRZ ;  /* 0x0000000000467805 */ /* 0x000fe4000001ff00 */
[----:B------:R-:W-:Y:S02]  /*5960*/  SHF.L.U32 R2, R97, 0x1f, RZ ;  /* 0x0000001f61027819 */ /* 0x000fe400000006ff */
[----:B------:R-:W-:Y:S02]  /*5970*/  CS2R R68, SRZ ;  /* 0x0000000000447805 */ /* 0x000fe4000001ff00 */
[----:B------:R-:W-:Y:S02]  /*5980*/  ISETP.NE.U32.OR P6, PT, R0, 0x1, !P1 ;  /* 0x000000010000780c */ /* 0x000fe40004fc5470 */
[----:B------:R-:W-:Y:S02]  /*5990*/  CS2R R62, SRZ ;  /* 0x00000000003e7805 */ /* 0x000fe4000001ff00 */
[----:B------:R-:W-:Y:S02]  /*59a0*/  PLOP3.LUT P2, PT, PT, PT, UP1, 0x80, 0x8 ;  /* 0x000000000008781c */ /* 0x000fe40003f4f018 */
[----:B------:R-:W-:Y:S02]  /*59b0*/  CS2R R60, SRZ ;  /* 0x00000000003c7805 */ /* 0x000fe4000001ff00 */
[----:B------:R-:W-:Y:S02]  /*59c0*/  LEA.HI R48, R45, R45, RZ, 0x1 ;  /* 0x0000002d2d307211 */ /* 0x000fe400078f08ff */
[----:B------:R-:W-:Y:S02]  /*59d0*/  CS2R R58, SRZ ;  /* 0x00000000003a7805 */ /* 0x000fe4000001ff00 */
[----:B------:R-:W-:Y:S02]  /*59e0*/  LOP3.LUT P4, R103, R88, 0xff, RZ, 0xc0, !PT ;  /* 0x000000ff58677812 */ /* 0x000fe4000788c0ff */
[----:B------:R-:W-:Y:S02]  /*59f0*/  CS2R R56, SRZ ;  /* 0x0000000000387805 */ /* 0x000fe4000001ff00 */
[----:B------:R-:W-:Y:S01]  /*5a00*/  SEL R3, RZ, 0xffffffff, P3 ;  /* 0xffffffffff037807 */ /* 0x000fe20001800000 */
[----:B------:R-:W-:Y:S01]  /*5a10*/  VIADD R108, R107, 0x400 ;  /* 0x000004006b6c7836 */ /* 0x000fe20000000000 */
[----:B------:R-:W-:Y:S01]  /*5a20*/  P2R R105, PR, RZ, 0x40 ;  /* 0x00000040ff697803 */ /* 0x000fe20000000000 */
[----:B------:R-:W-:Y:S01]  /*5a30*/  IMAD.IADD R106, R99, 0x1, R107 ;  /* 0x00000001636a7824 */ /* 0x000fe200078e026b */
[----:B------:R-:W-:Y:S02]  /*5a40*/  @P6 SHF.L.U32 R0, R98, 0x1f, RZ ;  /* 0x0000001f62006819 */ /* 0x000fe400000006ff */
[----:B------:R-:W-:Y:S02]  /*5a50*/  @P2 SEL R3, R4, R3, !P4 ;  /* 0x0000000304032207 */ /* 0x000fe40006000000 */
[----:B------:R1:W3:Y:S02]  /*5a60*/  @P6 SYNCS.PHASECHK.TRANS64.TRYWAIT P1, [UR48+0x20], R0 ;  /* 0x00002000ff0065a7 */ /* 0x0002e40008021130 */
[----:B------:R-:W-:Y:S04]  /*5a70*/  LOP3.LUT R3, R3, 0x1, RZ, 0xc0, !PT ;  /* 0x0000000103037812 */ /* 0x000fe800078ec0ff */
[----:B------:R-:W-:Y:S04]  /*5a80*/  ISETP.NE.U32.AND P5, PT, R3, 0x1, PT ;  /* 0x000000010300780c */ /* 0x000fe80003fa5070 */
[----:B------:R-:W-:Y:S01]  /*5a90*/  P2R R72, PR, RZ, 0x20 ;  /* 0x00000020ff487803 */ /* 0x000fe20000000000 */
[----:B------:R4:W2:Y:S01]  /*5aa0*/  SYNCS.PHASECHK.TRANS64.TRYWAIT P0, [R64+URZ+0x90], R2 ;  /* 0x00009002400075a7 */ /* 0x0008a200080011ff */
[C---:B-1----:R-:W-:Y:S01]  /*5ab0*/  IMAD.SHL.U32 R0, R48.reuse, 0x80, RZ ;  /* 0x0000008030007824 */ /* 0x042fe200078e00ff */
[----:B------:R-:W-:Y:S04]  /*5ac0*/  LOP3.LUT R48, R48, 0xffe, RZ, 0xc0, !PT ;  /* 0x00000ffe30307812 */ /* 0x000fe800078ec0ff */
[----:B------:R-:W-:Y:S01]  /*5ad0*/  LOP3.LUT R0, R0, 0xffffff00, RZ, 0xc0, !PT ;  /* 0xffffff0000007812 */ /* 0x000fe200078ec0ff */
[----:B------:R-:W-:Y:S04]  /*5ae0*/  IMAD.IADD R48, R45, 0x1, -R48 ;  /* 0x000000012d307824 */ /* 0x000fe800078e0a30 */
[----:B------:R-:W-:Y:S04]  /*5af0*/  IMAD.IADD R0, R46, 0x1, R0 ;  /* 0x000000012e007824 */ /* 0x000fe800078e0200 */
[----:B------:R-:W-:Y:S01]  /*5b00*/  IMAD R48, R48, 0x100000, R0 ;  /* 0x0010000030307824 */ /* 0x000fe200078e0200 */
[----:B---3--:R-:W-:Y:S01]  /*5b10*/  @P6 SEL R67, RZ, 0x1, !P1 ;  /* 0x00000001ff436807 */ /* 0x008fe20004800000 */
[----:B----4-:R-:W-:Y:S06]  /*5b20*/  @!P6 BRA `(.L_x_89) ;  /* 0x000000000064e947 */ /* 0x010fec0003800000 */
[----:B------:R-:W-:Y:S01]  /*5b30*/  @P5 IMAD R5, R100, 0x2, R108 ;  /* 0x0000000264055824 */ /* 0x000fe200078e026c */
[----:B------:R-:W-:Y:S01]  /*5b40*/  ISETP.NE.AND P1, PT, R67, RZ, PT ;  /* 0x000000ff4300720c */ /* 0x000fe20003f25270 */
[----:B------:R-:W-:Y:S01]  /*5b50*/  IMAD.MOV.U32 R78, RZ, RZ, RZ ;  /* 0x000000ffff4e7224 */ /* 0x000fe200078e00ff */
[----:B------:R-:W-:Y:S01]  /*5b60*/  BSSY B0, `(.L_x_90) ;  /* 0x000000d000007945 */ /* 0x000fe20003800000 */
[----:B------:R-:W-:Y:S01]  /*5b70*/  @P5 IMAD.IADD R4, R99, 0x1, R5 ;  /* 0x0000000163045824 */ /* 0x000fe200078e0205 */
[----:B------:R-:W-:Y:S02]  /*5b80*/  CS2R R70, SRZ ;  /* 0x0000000000467805 */ /* 0x000fe4000001ff00 */
[----:B------:R-:W-:Y:S02]  /*5b90*/  CS2R R68, SRZ ;  /* 0x0000000000447805 */ /* 0x000fe4000001ff00 */
[----:B------:R-:W-:Y:S02]  /*5ba0*/  CS2R R76, SRZ ;  /* 0x00000000004c7805 */ /* 0x000fe4000001ff00 */
[----:B------:R-:W-:Y:S02]  /*5bb0*/  CS2R R58, SRZ ;  /* 0x00000000003a7805 */ /* 0x000fe4000001ff00 */
[----:B------:R-:W-:Y:S02]  /*5bc0*/  CS2R R56, SRZ ;  /* 0x0000000000387805 */ /* 0x000fe4000001ff00 */
[----:B------:R-:W-:Y:S02]  /*5bd0*/  CS2R R62, SRZ ;  /* 0x00000000003e7805 */ /* 0x000fe4000001ff00 */
[----:B------:R-:W-:Y:S01]  /*5be0*/  CS2R R60, SRZ ;  /* 0x00000000003c7805 */ /* 0x000fe2000001ff00 */
[----:B------:R-:W-:Y:S06]  /*5bf0*/  @P1 BRA `(.L_x_91) ;  /* 0x00000000000c1947 */ /* 0x000fec0003800000 */
[----:B------:R-:W-:Y:S04]  /*5c00*/  SHF.L.U32 R3, R98, 0x1f, RZ ;  /* 0x0000001f62037819 */ /* 0x000fe800000006ff */
[----:B------:R-:W1:Y:S02]  /*5c10*/  SYNCS.PHASECHK.TRANS64.TRYWAIT P1, [UR48+0x20], R3 ;  /* 0x00002003ff0075a7 */ /* 0x000e640008021130 */
[----:B-1----:R-:W-:Y:S05]  /*5c20*/  @!P1 BRA `(.L_x_92) ;  /* 0x0000003c00509947 */ /* 0x002fea0003800000 */
.L_x_91:
[----:B------:R-:W-:Y:S05]  /*5c30*/  BSYNC B0 ;  /* 0x0000000000007941 */ /* 0x000fea0003800000 */
.L_x_90:
[----:B------:R-:W-:Y:S01]  /*5c40*/  ISETP.NE.AND P1, PT, R72, RZ, PT ;  /* 0x000000ff4800720c */ /* 0x000fe20003f25270 */
[----:B------:R-:W-:Y:S11]  /*5c50*/  HFMA2 R65, -RZ, RZ, 0, 5.9604644775390625e-08 ;  /* 0x00000001ff417431 */ /* 0x000ff600000001ff */
[----:B------:R-:W-:Y:S01]  /*5c60*/  @!UPT UIADD3 URZ, UPT, UPT, URZ, URZ, URZ ;  /* 0x000000fffffff290 */ /* 0x000fe2000fffe0ff */
[----:B------:R-:W-:Y:S05]  /*5c70*/  @P1 WARPSYNC.ALL ;  /* 0x0000000000001948 */ /* 0x000fea0003800000 */
[----:B------:R3:W4:Y:S04]  /*5c80*/  @P1 LDSM.16.M88.4 R68, [R5] ;  /* 0x000000000544183b */ /* 0x0007280000000200 */
[----:B------:R3:W1:Y:S04]  /*5c90*/  @P1 LDSM.16.M88.4 R76, [R4] ;  /* 0x00000000044c183b */ /* 0x0006680000000200 */
[----:B------:R3:W1:Y:S04]  /*5ca0*/  @P1 LDSM.16.M88.4 R56, [R66+UR48+0x400] ;  /* 0x000400304238183b */ /* 0x0006680008000200 */
[----:B------:R3:W1:Y:S02]  /*5cb0*/  @P1 LDSM.16.M88.4 R60, [R106+0x400] ;  /* 0x000400006a3c183b */ /* 0x0006640000000200 */
.L_x_89:
[----:B------:R-:W-:Y:S05]  /*5cc0*/  BSYNC B1 ;  /* 0x0000000000017941 */ /* 0x000fea0003800000 */
.L_x_88:
[----:B-1----:R-:W-:Y:S04]  /*5cd0*/  SHF.R.U32.HI R0, RZ, 0x15, R48 ;  /* 0x00000015ff007819 */ /* 0x002fe80000011630 */
[----:B------:R-:W-:Y:S01]  /*5ce0*/  LOP3.LUT P1, RZ, R0, 0x3, R93, 0x48, !PT ;  /* 0x0000000300ff7812 */ /* 0x000fe2000782485d */
[----:B------:R-:W-:Y:S01]  /*5cf0*/  @!UPT UIADD3 URZ, UPT, UPT, URZ, URZ, URZ ;  /* 0x000000fffffff290 */ /* 0x000fe2000fffe0ff */
[----:B--2---:R-:W-:Y:S11]  /*5d00*/  @P0 BRA `(.L_x_93) ;  /* 0x0000000000080947 */ /* 0x004ff60003800000 */
[----:B------:R-:W1:Y:S02]  /*5d10*/  SYNCS.PHASECHK.TRANS64.TRYWAIT P0, [R64+URZ+0x90], R2 ;  /* 0x00009002400075a7 */ /* 0x000e6400080011ff */
[----:B-1----:R-:W-:Y:S05]  /*5d20*/  @!P0 BRA `(.L_x_94) ;  /* 0x0000003c00288947 */ /* 0x002fea0003800000 */
.L_x_93:
[----:B------:R-:W-:Y:S05]  /*5d30*/  @!P1 BRA `(.L_x_95) ;  /* 0x0000000000409947 */ /* 0x000fea0003800000 */
[----:B------:R-:W3:Y:S01]  /*5d40*/  LDCU.64 UR8, c[0x4][0x70] ;  /* 0x01000e00ff0877ac */ /* 0x000ee20008000a00 */
[----:B------:R-:W-:Y:S01]  /*5d50*/  MOV R3, 0x0 ;  /* 0x0000000000037802 */ /* 0x000fe20000000f00 */
[----:B------:R-:W-:Y:S02]  /*5d60*/  HFMA2 R12, -RZ, RZ, 0, 5.9604644775390625e-08 ;  /* 0x00000001ff0c7431 */ /* 0x000fe400000001ff */
[----:B------:R-:W-:Y:S02]  /*5d70*/  IMAD.MOV.U32 R8, RZ, RZ, 0x192 ;  /* 0x00000192ff087424 */ /* 0x000fe400078e00ff */
[----:B------:R-:W-:Y:S01]  /*5d80*/  IMAD.MOV.U32 R13, RZ, RZ, RZ ;  /* 0x000000ffff0d7224 */ /* 0x000fe200078e00ff */
[----:B------:R-:W2:Y:S01]  /*5d90*/  LDCU.64 UR6, c[0x4][0x78] ;  /* 0x01000f00ff0677ac */ /* 0x000ea20008000a00 */
[----:B-1----:R-:W1:Y:S01]  /*5da0*/  LDC.64 R2, c[0x4][R3] ;  /* 0x0100000003027b82 */ /* 0x002e620000000a00 */
[----:B------:R-:W5:Y:S01]  /*5db0*/  LDCU.64 UR4, c[0x4][0x10] ;  /* 0x01000200ff0477ac */ /* 0x000f620008000a00 */
[----:B---3--:R-:W-:Y:S01]  /*5dc0*/  MOV R5, UR9 ;  /* 0x0000000900057c02 */ /* 0x008fe20008000f00 */
[----:B------:R-:W-:Y:S01]  /*5dd0*/  IMAD.U32 R4, RZ, RZ, UR8 ;  /* 0x00000008ff047e24 */ /* 0x000fe2000f8e00ff */
[----:B--2---:R-:W-:Y:S01]  /*5de0*/  MOV R7, UR7 ;  /* 0x0000000700077c02 */ /* 0x004fe20008000f00 */
[----:B------:R-:W-:Y:S01]  /*5df0*/  IMAD.U32 R6, RZ, RZ, UR6 ;  /* 0x00000006ff067e24 */ /* 0x000fe2000f8e00ff */
[----:B-----5:R-:W-:Y:S01]  /*5e00*/  MOV R11, UR5 ;  /* 0x00000005000b7c02 */ /* 0x020fe20008000f00 */
[----:B------:R-:W-:Y:S02]  /*5e10*/  IMAD.U32 R10, RZ, RZ, UR4 ;  /* 0x00000004ff0a7e24 */ /* 0x000fe4000f8e00ff */
[----:B------:R-:W-:Y:S07]  /*5e20*/  LEPC R20, `(.L_x_95) ;  /* 0x000000001014794e */ /* 0x000fee0000000000 */
[----:B-1--4-:R-:W-:Y:S05]  /*5e30*/  CALL.ABS.NOINC R2 ;  /* 0x0000000002007343 */ /* 0x012fea0003c00000 */
.L_x_95:
[----:B------:R-:W-:Y:S05]  /*5e40*/  WARPSYNC.ALL ;  /* 0x0000000000007948 */ /* 0x000fea0003800000 */
[----:B------:R-:W-:Y:S01]  /*5e50*/  R2UR UR4, R48 ;  /* 0x00000000300472ca */ /* 0x000fe200000e0000 */
[--C-:B------:R-:W-:Y:S01]  /*5e60*/  HADD2.F32 R50, -RZ, R56.reuse.H0_H0 ;  /* 0x20000038ff327230 */ /* 0x100fe20000004100 */
[----:B------:R-:W-:Y:S01]  /*5e70*/  SHF.L.U32 R73, R100, 0x1, RZ ;  /* 0x0000000164497819 */ /* 0x000fe200000006ff */
[----:B------:R-:W-:Y:S01]  /*5e80*/  HADD2.F32 R51, -RZ, R56.H1_H1 ;  /* 0x30000038ff337230 */ /* 0x000fe20000004100 */
[----:B------:R-:W-:Y:S01]  /*5e90*/  ISETP.NE.AND P0, PT, R101, RZ, PT ;  /* 0x000000ff6500720c */ /* 0x000fe20003f05270 */
[--C-:B------:R-:W-:Y:S01]  /*5ea0*/  HADD2.F32 R52, -RZ, R57.reuse.H0_H0 ;  /* 0x20000039ff347230 */ /* 0x100fe20000004100 */
[----:B------:R-:W-:Y:S01]  /*5eb0*/  IADD3 R108, PT, PT, R108, R73, RZ ;  /* 0x000000496c6c7210 */ /* 0x000fe20007ffe0ff */
[----:B------:R-:W-:Y:S03]  /*5ec0*/  BSSY.RECONVERGENT B0, `(.L_x_96) ;  /* 0x0000086000007945 */ /* 0x000fe60003800200 */
[----:B------:R-:W-:Y:S03]  /*5ed0*/  IADD3 R109, PT, PT, R99, R108, RZ ;  /* 0x0000006c636d7210 */ /* 0x000fe60007ffe0ff */
[----:B---3--:R-:W2:Y:S02]  /*5ee0*/  LDTM.16dp256bit.x8 R4, tmem[UR4] ;  /* 0x00000004000479ee */ /* 0x008ea400081a0000 */
[C---:B--2---:R-:W-:Y:S01]  /*5ef0*/  FMUL R0, R47.reuse, R4 ;  /* 0x000000042f007220 */ /* 0x044fe20000400000 */
[C---:B-1----:R-:W-:Y:S01]  /*5f00*/  FMUL R2, R47.reuse, R5 ;  /* 0x000000052f027220 */ /* 0x042fe20000400000 */
[C---:B------:R-:W-:Y:S01]  /*5f10*/  FMUL R4, R47.reuse, R8 ;  /* 0x000000082f047220 */ /* 0x040fe20000400000 */
[----:B------:R-:W-:Y:S01]  /*5f20*/  FMUL R3, R47, R6 ;  /* 0x000000062f037220 */ /* 0x000fe20000400000 */
[C---:B------:R-:W-:Y:S01]  /*5f30*/  FFMA R0, R49.reuse, R50, R0 ;  /* 0x0000003231007223 */ /* 0x040fe20000000000 */
[----:B------:R-:W-:Y:S01]  /*5f40*/  FFMA R2, R49, R51, R2 ;  /* 0x0000003331027223 */ /* 0x000fe20000000002 */
[C---:B------:R-:W-:Y:S01]  /*5f50*/  FMUL R5, R47.reuse, R9 ;  /* 0x000000092f057220 */ /* 0x040fe20000400000 */
        /* <DEDUP_REMOVED lines=16> */
[----:B------:R-:W-:Y:S02]  /*6060*/  HADD2.F32 R32, -RZ, R57.H1_H1 ;  /* 0x30000039ff207230 */ /* 0x000fe40000004100 */
[C---:B------:R-:W-:Y:S01]  /*6070*/  FMUL R26, R47.reuse, R30 ;  /* 0x0000001e2f1a7220 */ /* 0x040fe20000400000 */
[----:B------:R-:W-:Y:S01]  /*6080*/  FMUL R29, R47, R33 ;  /* 0x000000212f1d7220 */ /* 0x000fe20000400000 */
[--C-:B------:R-:W-:Y:S02]  /*6090*/  HADD2.F32 R33, -RZ, R58.reuse.H0_H0 ;  /* 0x2000003aff217230 */ /* 0x100fe40000004100 */
[----:B------:R-:W-:Y:S01]  /*60a0*/  FFMA R3, R49, R52, R3 ;  /* 0x0000003431037223 */ /* 0x000fe20000000003 */
[C---:B------:R-:W-:Y:S01]  /*60b0*/  FMUL R7, R47.reuse, R7 ;  /* 0x000000072f077220 */ /* 0x040fe20000400000 */
[----:B------:R-:W-:Y:S01]  /*60c0*/  FMUL R30, R47, R34 ;  /* 0x000000222f1e7220 */ /* 0x000fe20000400000 */
[----:B------:R-:W-:Y:S01]  /*60d0*/  HADD2.F32 R34, -RZ, R58.H1_H1 ;  /* 0x3000003aff227230 */ /* 0x000fe20000004100 */
[----:B------:R-:W-:Y:S01]  /*60e0*/  F2FP.F16.F32.PACK_AB R52, R2, R0 ;  /* 0x000000000234723e */ /* 0x000fe200000000ff */
[--C-:B------:R-:W-:Y:S02]  /*60f0*/  HADD2.F32 R0, -RZ, R59.reuse.H0_H0 ;  /* 0x2000003bff007230 */ /* 0x100fe40000004100 */
[C---:B------:R-:W-:Y:S01]  /*6100*/  FFMA R7, R49.reuse, R32, R7 ;  /* 0x0000002031077223 */ /* 0x040fe20000000007 */
[----:B------:R-:W-:Y:S02]  /*6110*/  HADD2.F32 R2, -RZ, R59.H1_H1 ;  /* 0x3000003bff027230 */ /* 0x000fe40000004100 */
[C---:B------:R-:W-:Y:S01]  /*6120*/  FFMA R4, R49.reuse, R33, R4 ;  /* 0x0000002131047223 */ /* 0x040fe20000000004 */
[C---:B------:R-:W-:Y:S01]  /*6130*/  FFMA R5, R49.reuse, R34, R5 ;  /* 0x0000002231057223 */ /* 0x040fe20000000005 */
[----:B------:R-:W-:Y:S01]  /*6140*/  FFMA R6, R49, R0, R6 ;  /* 0x0000000031067223 */ /* 0x000fe20000000006 */
[--C-:B------:R-:W-:Y:S02]  /*6150*/  HADD2.F32 R0, -RZ, R60.reuse.H0_H0 ;  /* 0x2000003cff007230 */ /* 0x100fe40000004100 */
[----:B------:R-:W-:Y:S01]  /*6160*/  FMUL R11, R47, R11 ;  /* 0x0000000b2f0b7220 */ /* 0x000fe20000400000 */
[----:B------:R-:W-:Y:S01]  /*6170*/  F2FP.F16.F32.PACK_AB R53, R7, R3 ;  /* 0x000000030735723e */ /* 0x000fe200000000ff */
[--C-:B------:R-:W-:Y:S02]  /*6180*/  HADD2.F32 R3, -RZ, R61.reuse.H0_H0 ;  /* 0x2000003dff037230 */ /* 0x100fe40000004100 */
[----:B------:R-:W-:Y:S01]  /*6190*/  FMUL R15, R47, R15 ;  /* 0x0000000f2f0f7220 */ /* 0x000fe20000400000 */
[C---:B------:R-:W-:Y:S01]  /*61a0*/  FFMA R11, R49.reuse, R2, R11 ;  /* 0x00000002310b7223 */ /* 0x040fe2000000000b */
[----:B------:R-:W-:Y:S02]  /*61b0*/  HADD2.F32 R2, -RZ, R60.H1_H1 ;  /* 0x3000003cff027230 */ /* 0x000fe40000004100 */
[----:B------:R-:W-:Y:S01]  /*61c0*/  FFMA R8, R49, R0, R8 ;  /* 0x0000000031087223 */ /* 0x000fe20000000008 */
[----:B------:R-:W-:Y:S02]  /*61d0*/  HADD2.F32 R0, -RZ, R61.H1_H1 ;  /* 0x3000003dff007230 */ /* 0x000fe40000004100 */
[C---:B------:R-:W-:Y:S01]  /*61e0*/  FMUL R19, R47.reuse, R19 ;  /* 0x000000132f137220 */ /* 0x040fe20000400000 */
[----:B------:R-:W-:Y:S01]  /*61f0*/  FMUL R23, R47, R23 ;  /* 0x000000172f177220 */ /* 0x000fe20000400000 */
[C---:B------:R-:W-:Y:S01]  /*6200*/  FFMA R9, R49.reuse, R2, R9 ;  /* 0x0000000231097223 */ /* 0x040fe20000000009 */
[--C-:B------:R-:W-:Y:S02]  /*6210*/  HADD2.F32 R2, -RZ, R62.reuse.H0_H0 ;  /* 0x2000003eff027230 */ /* 0x100fe40000004100 */
[C---:B------:R-:W-:Y:S01]  /*6220*/  FFMA R10, R49.reuse, R3, R10 ;  /* 0x00000003310a7223 */ /* 0x040fe2000000000a */
[--C-:B------:R-:W-:Y:S02]  /*6230*/  HADD2.F32 R3, -RZ, R63.reuse.H0_H0 ;  /* 0x2000003fff037230 */ /* 0x100fe40000004100 */
[C---:B------:R-:W-:Y:S01]  /*6240*/  FFMA R15, R49.reuse, R0, R15 ;  /* 0x00000000310f7223 */ /* 0x040fe2000000000f */
[----:B------:R-:W-:Y:S02]  /*6250*/  HADD2.F32 R0, -RZ, R62.H1_H1 ;  /* 0x3000003eff007230 */ /* 0x000fe40000004100 */
[----:B------:R-:W-:Y:S01]  /*6260*/  FFMA R12, R49, R2, R12 ;  /* 0x00000002310c7223 */ /* 0x000fe2000000000c */
[--C-:B----4-:R-:W-:Y:S02]  /*6270*/  HADD2.F32 R2, -RZ, R68.reuse.H0_H0 ;  /* 0x20000044ff027230 */ /* 0x110fe40000004100 */
[C---:B------:R-:W-:Y:S01]  /*6280*/  FMUL R27, R47.reuse, R27 ;  /* 0x0000001b2f1b7220 */ /* 0x040fe20000400000 */
[----:B------:R-:W-:Y:S01]  /*6290*/  FMUL R31, R47, R31 ;  /* 0x0000001f2f1f7220 */ /* 0x000fe20000400000 */
[C---:B------:R-:W-:Y:S01]  /*62a0*/  FFMA R13, R49.reuse, R0, R13 ;  /* 0x00000000310d7223 */ /* 0x040fe2000000000d */
[----:B------:R-:W-:Y:S02]  /*62b0*/  HADD2.F32 R0, -RZ, R63.H1_H1 ;  /* 0x3000003fff007230 */ /* 0x000fe40000004100 */
[----:B------:R-:W-:Y:S01]  /*62c0*/  FFMA R14, R49, R3, R14 ;  /* 0x00000003310e7223 */ /* 0x000fe2000000000e */
[----:B------:R-:W-:Y:S01]  /*62d0*/  HADD2.F32 R3, -RZ, R68.H1_H1 ;  /* 0x30000044ff037230 */ /* 0x000fe20000004100 */
[----:B------:R-:W-:Y:S01]  /*62e0*/  F2FP.F16.F32.PACK_AB R54, R5, R4 ;  /* 0x000000040536723e */ /* 0x000fe200000000ff */
[----:B------:R-:W-:Y:S02]  /*62f0*/  HADD2.F32 R4, -RZ, R79.H0_H0 ;  /* 0x2000004fff047230 */ /* 0x000fe40000004100 */
[C---:B------:R-:W-:Y:S01]  /*6300*/  FFMA R19, R49.reuse, R0, R19 ;  /* 0x0000000031137223 */ /* 0x040fe20000000013 */
[--C-:B------:R-:W-:Y:S02]  /*6310*/  HADD2.F32 R0, -RZ, R69.reuse.H0_H0 ;  /* 0x20000045ff007230 */ /* 0x100fe40000004100 */
[C---:B------:R-:W-:Y:S01]  /*6320*/  FFMA R16, R49.reuse, R2, R16 ;  /* 0x0000000231107223 */ /* 0x040fe20000000010 */
[----:B------:R-:W-:Y:S01]  /*6330*/  FFMA R17, R49, R3, R17 ;  /* 0x0000000331117223 */ /* 0x000fe20000000011 */
[----:B------:R-:W-:Y:S01]  /*6340*/  HADD2.F32 R2, -RZ, R69.H1_H1 ;  /* 0x30000045ff027230 */ /* 0x000fe20000004100 */
[----:B------:R-:W-:Y:S01]  /*6350*/  F2FP.F16.F32.PACK_AB R55, R11, R6 ;  /* 0x000000060b37723e */ /* 0x000fe200000000ff */
[----:B------:R-:W-:Y:S01]  /*6360*/  FFMA R18, R49, R0, R18 ;  /* 0x0000000031127223 */ /* 0x000fe20000000012 */
[--C-:B------:R-:W-:Y:S01]  /*6370*/  HADD2.F32 R0, -RZ, R70.reuse.H0_H0 ;  /* 0x20000046ff007230 */ /* 0x100fe20000004100 */
[----:B------:R-:W-:Y:S01]  /*6380*/  F2FP.F16.F32.PACK_AB R8, R9, R8 ;  /* 0x000000080908723e */ /* 0x000fe200000000ff */
[C---:B------:R-:W-:Y:S01]  /*6390*/  FFMA R23, R49.reuse, R2, R23 ;  /* 0x0000000231177223 */ /* 0x040fe20000000017 */
[----:B------:R1:W-:Y:S01]  /*63a0*/  STSM.16.M88.4 [R107+0x400], R52 ;  /* 0x000400346b007844 */ /* 0x0003e20000000200 */
[----:B------:R-:W-:Y:S02]  /*63b0*/  HADD2.F32 R2, -RZ, R70.H1_H1 ;  /* 0x30000046ff027230 */ /* 0x000fe40000004100 */
[----:B------:R-:W-:Y:S01]  /*63c0*/  FFMA R20, R49, R0, R20 ;  /* 0x0000000031147223 */ /* 0x000fe20000000014 */
[--C-:B------:R-:W-:Y:S01]  /*63d0*/  HADD2.F32 R3, -RZ, R71.reuse.H0_H0 ;  /* 0x20000047ff037230 */ /* 0x100fe20000004100 */
[----:B------:R-:W-:Y:S01]  /*63e0*/  F2FP.F16.F32.PACK_AB R9, R15, R10 ;  /* 0x0000000a0f09723e */ /* 0x000fe200000000ff */
[----:B------:R-:W-:Y:S02]  /*63f0*/  HADD2.F32 R0, -RZ, R71.H1_H1 ;  /* 0x30000047ff007230 */ /* 0x000fe40000004100 */
[C---:B------:R-:W-:Y:S01]  /*6400*/  FFMA R21, R49.reuse, R2, R21 ;  /* 0x0000000231157223 */ /* 0x040fe20000000015 */
[--C-:B------:R-:W-:Y:S02]  /*6410*/  HADD2.F32 R2, -RZ, R76.reuse.H0_H0 ;  /* 0x2000004cff027230 */ /* 0x100fe40000004100 */
[C---:B------:R-:W-:Y:S01]  /*6420*/  FFMA R22, R49.reuse, R3, R22 ;  /* 0x0000000331167223 */ /* 0x040fe20000000016 */
[--C-:B------:R-:W-:Y:S02]  /*6430*/  HADD2.F32 R3, -RZ, R77.reuse.H0_H0 ;  /* 0x2000004dff037230 */ /* 0x100fe40000004100 */
[C---:B------:R-:W-:Y:S01]  /*6440*/  FFMA R27, R49.reuse, R0, R27 ;  /* 0x00000000311b7223 */ /* 0x040fe2000000001b */
[----:B------:R-:W-:Y:S02]  /*6450*/  HADD2.F32 R0, -RZ, R76.H1_H1 ;  /* 0x3000004cff007230 */ /* 0x000fe40000004100 */
[----:B------:R-:W-:Y:S01]  /*6460*/  FFMA R24, R49, R2, R24 ;  /* 0x0000000231187223 */ /* 0x000fe20000000018 */
[--C-:B------:R-:W-:Y:S02]  /*6470*/  HADD2.F32 R2, -RZ, R78.reuse.H0_H0 ;  /* 0x2000004eff027230 */ /* 0x100fe40000004100 */
[----:B------:R-:W-:Y:S01]  /*6480*/  FMUL R35, R47, R35 ;  /* 0x000000232f237220 */ /* 0x000fe20000400000 */
[----:B------:R-:W-:Y:S01]  /*6490*/  F2FP.F16.F32.PACK_AB R10, R13, R12 ;  /* 0x0000000c0d0a723e */ /* 0x000fe200000000ff */
[C---:B------:R-:W-:Y:S01]  /*64a0*/  FFMA R25, R49.reuse, R0, R25 ;  /* 0x0000000031197223 */ /* 0x040fe20000000019 */
[----:B------:R-:W-:Y:S02]  /*64b0*/  HADD2.F32 R0, -RZ, R77.H1_H1 ;  /* 0x3000004dff007230 */ /* 0x000fe40000004100 */
[----:B------:R-:W-:Y:S01]  /*64c0*/  FFMA R26, R49, R3, R26 ;  /* 0x00000003311a7223 */ /* 0x000fe2000000001a */
[----:B------:R-:W-:Y:S01]  /*64d0*/  HADD2.F32 R3, -RZ, R78.H1_H1 ;  /* 0x3000004eff037230 */ /* 0x000fe20000004100 */
[----:B------:R-:W-:Y:S01]  /*64e0*/  F2FP.F16.F32.PACK_AB R11, R19, R14 ;  /* 0x0000000e130b723e */ /* 0x000fe200000000ff */
[C---:B------:R-:W-:Y:S01]  /*64f0*/  FFMA R31, R49.reuse, R0, R31 ;  /* 0x00000000311f7223 */ /* 0x040fe2000000001f */
[----:B------:R-:W-:Y:S02]  /*6500*/  HADD2.F32 R0, -RZ, R79.H1_H1 ;  /* 0x3000004fff007230 */ /* 0x000fe40000004100 */
[C---:B------:R-:W-:Y:S01]  /*6510*/  FFMA R28, R49.reuse, R2, R28 ;  /* 0x00000002311c7223 */ /* 0x040fe2000000001c */
[----:B------:R1:W-:Y:S01]  /*6520*/  STSM.16.M88.4 [R106+0x400], R8 ;  /* 0x000400086a007844 */ /* 0x0003e20000000200 */
[----:B------:R-:W-:Y:S01]  /*6530*/  FFMA R29, R49, R3, R29 ;  /* 0x00000003311d7223 */ /* 0x000fe2000000001d */
[----:B------:R-:W-:Y:S01]  /*6540*/  F2FP.F16.F32.PACK_AB R16, R17, R16 ;  /* 0x000000101110723e */ /* 0x000fe200000000ff */
[----:B------:R-:W-:Y:S01]  /*6550*/  FFMA R30, R49, R4, R30 ;  /* 0x00000004311e7223 */ /* 0x000fe2000000001e */
[----:B------:R-:W-:Y:S01]  /*6560*/  F2FP.F16.F32.PACK_AB R17, R23, R18 ;  /* 0x000000121711723e */ /* 0x000fe200000000ff */
[----:B------:R-:W-:Y:S01]  /*6570*/  FFMA R35, R49, R0, R35 ;  /* 0x0000000031237223 */ /* 0x000fe20000000023 */
[----:B------:R-:W-:Y:S02]  /*6580*/  F2FP.F16.F32.PACK_AB R18, R21, R20 ;  /* 0x000000141512723e */ /* 0x000fe400000000ff */
[----:B------:R-:W-:Y:S02]  /*6590*/  F2FP.F16.F32.PACK_AB R19, R27, R22 ;  /* 0x000000161b13723e */ /* 0x000fe400000000ff */
[----:B------:R-:W-:Y:S02]  /*65a0*/  F2FP.F16.F32.PACK_AB R24, R25, R24 ;  /* 0x000000181918723e */ /* 0x000fe400000000ff */
[----:B------:R-:W-:Y:S01]  /*65b0*/  F2FP.F16.F32.PACK_AB R25, R31, R26 ;  /* 0x0000001a1f19723e */ /* 0x000fe200000000ff */
[----:B------:R1:W-:Y:S01]  /*65c0*/  STSM.16.M88.4 [R108], R16 ;  /* 0x000000106c007844 */ /* 0x0003e20000000200 */
[----:B------:R-:W-:Y:S02]  /*65d0*/  F2FP.F16.F32.PACK_AB R26, R29, R28 ;  /* 0x0000001c1d1a723e */ /* 0x000fe400000000ff */
[----:B------:R-:W-:Y:S05]  /*65e0*/  F2FP.F16.F32.PACK_AB R27, R35, R30 ;  /* 0x0000001e231b723e */ /* 0x000fea00000000ff */
[----:B------:R1:W-:Y:S01]  /*65f0*/  STSM.16.M88.4 [R109], R24 ;  /* 0x000000186d007844 */ /* 0x0003e20000000200 */
[----:B------:R-:W-:Y:S01]  /*6600*/  @!PT LDS RZ, [RZ] ;  /* 0x00000000fffff984 */ /* 0x000fe20000000800 */
[----:B------:R-:W-:Y:S01]  /*6610*/  @!PT LDS RZ, [RZ] ;  /* 0x00000000fffff984 */ /* 0x000fe20000000800 */
[----:B------:R-:W-:Y:S01]  /*6620*/  @!PT LDS RZ, [RZ] ;  /* 0x00000000fffff984 */ /* 0x000fe20000000800 */
[----:B------:R-:W-:Y:S01]  /*6630*/  @!PT LDS RZ, [RZ] ;  /* 0x00000000fffff984 */ /* 0x000fe20000000800 */
[----:B------:R2:W-:Y:S07]  /*6640*/  MEMBAR.ALL.CTA ;  /* 0x0000000000007992 */ /* 0x0005ee0000008000 */
[----:B--2---:R-:W2:Y:S02]  /*6650*/  FENCE.VIEW.ASYNC.S ;  /* 0x00000000000073c6 */ /* 0x004ea40000000000 */
[----:B--2---:R-:W-:Y:S06]  /*6660*/  BAR.SYNC.DEFER_BLOCKING 0x1, 0x80 ;  /* 0x0042000000007b1d */ /* 0x004fec0000010000 */
[----:B------:R-:W-:Y:S05]  /*6670*/  @P0 BRA `(.L_x_97) ;  /* 0x0000000000280947 */ /* 0x000fea0003800000 */
[----:B------:R-:W-:Y:S02]  /*6680*/  UIADD3 UR4, UPT, UPT, UR48, 0x400, URZ ;  /* 0x0000040030047890 */ /* 0x000fe4000fffe0ff */
[----:B------:R-:W-:Y:S01]  /*6690*/  UIADD3 UR6, UP0, UPT, UR52, 0x680, URZ ;  /* 0x0000068034067890 */ /* 0x000fe2000ff1e0ff */
[----:B------:R-:W-:Y:S03]  /*66a0*/  UMOV UR43, UR36 ;  /* 0x00000024002b7c82 */ /* 0x000fe60008000000 */
[----:B------:R-:W-:Y:S01]  /*66b0*/  MOV R94, UR4 ;  /* 0x00000004005e7c02 */ /* 0x000fe20008000f00 */
[----:B------:R-:W-:Y:S03]  /*66c0*/  UIADD3.X UR7, UPT, UPT, URZ, UR53, URZ, UP0, !UPT ;  /* 0x00000035ff077290 */ /* 0x000fe600087fe4ff */
[----:B------:R-:W-:Y:S11]  /*66d0*/  R2UR UR40, R94 ;  /* 0x000000005e2872ca */ /* 0x000ff600000e0000 */
[----:B------:R-:W-:Y:S02]  /*66e0*/  @!UPT UIADD3 URZ, UPT, UPT, URZ, URZ, URZ ;  /* 0x000000fffffff290 */ /* 0x000fe4000fffe0ff */
[----:B------:R2:W-:Y:S01]  /*66f0*/  UTMASTG.3D [UR40], [UR6] ;  /* 0x00000028060073b5 */ /* 0x0005e20008010000 */
[----:B------:R0:W-:Y:S01]  /*6700*/  UTMACMDFLUSH ;  /* 0x00000000000079b7 */ /* 0x0001e20000000000 */
[----:B--2---:R-:W-:Y:S04]  /*6710*/  DEPBAR.LE SB0, 0x1 ;  /* 0x000080400000791a */ /* 0x004fe80000000000 */
.L_x_97:
[----:B------:R-:W-:Y:S05]  /*6720*/  BSYNC.RECONVERGENT B0 ;  /* 0x0000000000007941 */ /* 0x000fea0003800200 */
.L_x_96:
[----:B------:R-:W-:Y:S01]  /*6730*/  BAR.SYNC.DEFER_BLOCKING 0x1, 0x80 ;  /* 0x0042000000007b1d */ /* 0x000fe20000010000 */
[----:B------:R-:W-:Y:S01]  /*6740*/  ISETP.NE.AND P1, PT, R105, RZ, PT ;  /* 0x000000ff6900720c */ /* 0x000fe20003f25270 */
[----:B------:R-:W-:Y:S01]  /*6750*/  UISETP.NE.AND UP0, UPT, UR49, URZ, UPT ;  /* 0x000000ff3100728c */ /* 0x000fe2000bf05270 */
[----:B------:R-:W-:Y:S11]  /*6760*/  LEA R2, R65, UR48, 0x3 ;  /* 0x0000003041027c11 */ /* 0x000ff6000f8e18ff */
[----:B------:R-:W-:Y:S01]  /*6770*/  @P1 SHF.L.U32 R3, R98, 0x1f, RZ ;  /* 0x0000001f62031819 */ /* 0x000fe200000006ff */
[----:B------:R-:W-:Y:S06]  /*6780*/  BRA.U !UP0, `(.L_x_98) ;  /* 0x0000000108247547 */ /* 0x000fec000b800000 */
[----:B------:R-:W-:Y:S01]  /*6790*/  IMAD.U32 R4, RZ, RZ, UR51 ;  /* 0x00000033ff047e24 */ /* 0x000fe2000f8e00ff */
[----:B------:R-:W-:Y:S01]  /*67a0*/  MOV R0, UR37 ;  /* 0x0000002500007c02 */ /* 0x000fe20008000f00 */
[----:B------:R-:W-:Y:S03]  /*67b0*/  UIADD3 UR51, UPT, UPT, UR51, 0x1, URZ ;  /* 0x0000000133337890 */ /* 0x000fe6000fffe0ff */
[----:B------:R-:W-:Y:S01]  /*67c0*/  @P1 LEA R4, R4, UR48, 0x3 ;  /* 0x0000003004041c11 */ /* 0x000fe2000f8e18ff */
[----:B------:R-:W-:Y:S04]  /*67d0*/  UISETP.NE.AND UP0, UPT, UR51, 0x4, UPT ;  /* 0x000000043300788c */ /* 0x000fe8000bf05270 */
[----:B------:R-:W-:Y:S01]  /*67e0*/  @P1 VIADD R4, R4, 0x40 ;  /* 0x0000004004041836 */ /* 0x000fe20000000000 */
[----:B------:R-:W-:Y:S04]  /*67f0*/  USEL UR51, UR51, URZ, UP0 ;  /* 0x000000ff33337287 */ /* 0x000fe80008000000 */
[----:B------:R-:W-:Y:S04]  /*6800*/  @P1 PRMT R0, R0, 0x654, R4 ;  /* 0x0000065400001816 */ /* 0x000fe80000000004 */
[----:B------:R2:W-:Y:S04]  /*6810*/  @P1 SYNCS.ARRIVE.TRANS64.RED.A1T0 RZ, [R0+URZ], RZ ;  /* 0x000000ff00ff19a7 */ /* 0x0005e800081004ff */
.L_x_98:
[----:B------:R-:W3:Y:S01]  /*6820*/  @P1 SYNCS.PHASECHK.TRANS64.TRYWAIT P0, [R2+URZ+0x20], R3 ;  /* 0x00002003020015a7 */ /* 0x000ee200080011ff */
[----:B------:R-:W-:Y:S01]  /*6830*/  BSSY B1, `(.L_x_99) ;  /* 0x0000017000017945 */ /* 0x000fe20003800000 */
[----:B---3--:R-:W-:Y:S03]  /*6840*/  @P1 SEL R67, RZ, 0x1, !P0 ;  /* 0x00000001ff431807 */ /* 0x008fe60004000000 */
[----:B------:R-:W-:Y:S05]  /*6850*/  @!P1 BRA `(.L_x_100) ;  /* 0x0000000000509947 */ /* 0x000fea0003800000 */
[----:B------:R-:W-:Y:S01]  /*6860*/  ISETP.NE.AND P1, PT, R72, RZ, PT ;  /* 0x000000ff4800720c */ /* 0x000fe20003f25270 */
[----:B------:R-:W-:Y:S01]  /*6870*/  BSSY B0, `(.L_x_101) ;  /* 0x000000a000007945 */ /* 0x000fe20003800000 */
[----:B------:R-:W-:Y:S11]  /*6880*/  ISETP.NE.AND P0, PT, R67, RZ, PT ;  /* 0x000000ff4300720c */ /* 0x000ff60003f05270 */
[----:B------:R-:W-:Y:S04]  /*6890*/  @P1 IMAD R5, R65, 0x2000, R66 ;  /* 0x0000200041051824 */ /* 0x000fe800078e0242 */
[----:B------:R-:W-:Y:S05]  /*68a0*/  @P1 VIADD R4, R5, UR48 ;  /* 0x0000003005041c36 */ /* 0x000fea0008000000 */
[----:B------:R-:W-:Y:S01]  /*68b0*/  @P1 IADD3 R3, PT, PT, R73, R4, RZ ;  /* 0x0000000449031210 */ /* 0x000fe20007ffe0ff */
[----:B------:R-:W-:Y:S01]  /*68c0*/  @P1 IMAD.IADD R4, R99, 0x1, R4 ;  /* 0x0000000163041824 */ /* 0x000fe200078e0204 */
[----:B------:R-:W-:Y:S06]  /*68d0*/  @P0 BRA `(.L_x_102) ;  /* 0x00000000000c0947 */ /* 0x000fec0003800000 */
[----:B--2---:R-:W-:Y:S04]  /*68e0*/  SHF.L.U32 R0, R98, 0x1f, RZ ;  /* 0x0000001f62007819 */ /* 0x004fe800000006ff */
[----:B------:R-:W2:Y:S02]  /*68f0*/  SYNCS.PHASECHK.TRANS64.TRYWAIT P0, [R2+URZ+0x20], R0 ;  /* 0x00002000020075a7 */ /* 0x000ea400080011ff */
[----:B--2---:R-:W-:Y:S05]  /*6900*/  @!P0 BRA `(.L_x_103) ;  /* 0x0000003000448947 */ /* 0x004fea0003800000 */
.L_x_102:
[----:B------:R-:W-:Y:S05]  /*6910*/  BSYNC B0 ;  /* 0x0000000000007941 */ /* 0x000fea0003800000 */
.L_x_101:
[----:B------:R-:W-:Y:S02]  /*6920*/  ISETP.NE.AND P0, PT, R72, RZ, PT ;  /* 0x000000ff4800720c */ /* 0x000fe40003f05270 */
[----:B------:R-:W-:Y:S11]  /*6930*/  IADD3 R65, PT, PT, R65, 0x1, RZ ;  /* 0x0000000141417810 */ /* 0x000ff60007ffe0ff */
[----:B--2---:R-:W-:Y:S01]  /*6940*/  @P0 IMAD.IADD R0, R99, 0x1, R3 ;  /* 0x0000000163000824 */ /* 0x004fe200078e0203 */
[----:B------:R-:W-:Y:S05]  /*6950*/  @P0 WARPSYNC.ALL ;  /* 0x0000000000000948 */ /* 0x000fea0003800000 */
[----:B------:R3:W4:Y:S04]  /*6960*/  @P0 LDSM.16.M88.4 R56, [R5+UR48+0x400] ;  /* 0x000400300538083b */ /* 0x0007280008000200 */
[----:B------:R3:W2:Y:S04]  /*6970*/  @P0 LDSM.16.M88.4 R60, [R4+0x400] ;  /* 0x00040000043c083b */ /* 0x0006a80000000200 */
[----:B------:R3:W1:Y:S04]  /*6980*/  @P0 LDSM.16.M88.4 R68, [R3+0x400] ;  /* 0x000400000344083b */ /* 0x0006680000000200 */
[----:B------:R3:W1:Y:S02]  /*6990*/  @P0 LDSM.16.M88.4 R76, [R0+0x400] ;  /* 0x00040000004c083b */ /* 0x0006640000000200 */
.L_x_100:
[----:B------:R-:W-:Y:S05]  /*69a0*/  BSYNC B1 ;  /* 0x0000000000017941 */ /* 0x000fea0003800000 */
.L_x_99:
[----:B--23--:R-:W-:Y:S05]  /*69b0*/  VIADD R0, R48, 0x40 ;  /* 0x0000004030007836 */ /* 0x00cfea0000000000 */
[----:B------:R-:W-:Y:S04]  /*69c0*/  SHF.R.U32.HI R0, RZ, 0x15, R0 ;  /* 0x00000015ff007819 */ /* 0x000fe80000011600 */
[----:B------:R-:W-:Y:S11]  /*69d0*/  LOP3.LUT P0, RZ, R0, 0x3, R93, 0x48, !PT ;  /* 0x0000000300ff7812 */ /* 0x000ff6000780485d */
[----:B------:R-:W-:Y:S02]  /*69e0*/  @!UPT UIADD3 URZ, UPT, UPT, URZ, URZ, URZ ;  /* 0x000000fffffff290 */ /* 0x000fe4000fffe0ff */
[----:B------:R-:W-:Y:S05]  /*69f0*/  @!P0 BRA `(.L_x_104) ;  /* 0x0000000000408947 */ /* 0x000fea0003800000 */
[----:B------:R-:W2:Y:S01]  /*6a00*/  LDCU.64 UR8, c[0x4][0x70] ;  /* 0x01000e00ff0877ac */ /* 0x000ea20008000a00 */
[----:B------:R-:W-:Y:S01]  /*6a10*/  MOV R3, 0x0 ;  /* 0x0000000000037802 */ /* 0x000fe20000000f00 */
[----:B------:R-:W-:Y:S02]  /*6a20*/  HFMA2 R12, -RZ, RZ, 0, 5.9604644775390625e-08 ;  /* 0x00000001ff0c7431 */ /* 0x000fe400000001ff */
[----:B-1----:R-:W-:Y:S02]  /*6a30*/  IMAD.MOV.U32 R8, RZ, RZ, 0x192 ;  /* 0x00000192ff087424 */ /* 0x002fe400078e00ff */
[----:B------:R-:W-:Y:S01]  /*6a40*/  IMAD.MOV.U32 R13, RZ, RZ, RZ ;  /* 0x000000ffff0d7224 */ /* 0x000fe200078e00ff */
[----:B------:R-:W1:Y:S01]  /*6a50*/  LDCU.64 UR6, c[0x4][0x78] ;  /* 0x01000f00ff0677ac */ /* 0x000e620008000a00 */
[----:B------:R-:W3:Y:S01]  /*6a60*/  LDC.64 R2, c[0x4][R3] ;  /* 0x0100000003027b82 */ /* 0x000ee20000000a00 */
[----:B------:R-:W5:Y:S01]  /*6a70*/  LDCU.64 UR4, c[0x4][0x10] ;  /* 0x01000200ff0477ac */ /* 0x000f620008000a00 */
[----:B--2---:R-:W-:Y:S01]  /*6a80*/  MOV R5, UR9 ;  /* 0x0000000900057c02 */ /* 0x004fe20008000f00 */
[----:B------:R-:W-:Y:S01]  /*6a90*/  IMAD.U32 R4, RZ, RZ, UR8 ;  /* 0x00000008ff047e24 */ /* 0x000fe2000f8e00ff */
[----:B-1----:R-:W-:Y:S01]  /*6aa0*/  MOV R7, UR7 ;  /* 0x0000000700077c02 */ /* 0x002fe20008000f00 */
[----:B------:R-:W-:Y:S01]  /*6ab0*/  IMAD.U32 R6, RZ, RZ, UR6 ;  /* 0x00000006ff067e24 */ /* 0x000fe2000f8e00ff */
[----:B-----5:R-:W-:Y:S01]  /*6ac0*/  MOV R11, UR5 ;  /* 0x00000005000b7c02 */ /* 0x020fe20008000f00 */
[----:B------:R-:W-:Y:S02]  /*6ad0*/  IMAD.U32 R10, RZ, RZ, UR4 ;  /* 0x00000004ff0a7e24 */ /* 0x000fe4000f8e00ff */
[----:B------:R-:W-:Y:S07]  /*6ae0*/  LEPC R20, `(.L_x_104) ;  /* 0x000000001014794e */ /* 0x000fee0000000000 */
[----:B---34-:R-:W-:Y:S05]  /*6af0*/  CALL.ABS.NOINC R2 ;  /* 0x0000000002007343 */ /* 0x018fea0003c00000 */
.L_x_104:
[----:B------:R-:W-:Y:S05]  /*6b00*/  WARPSYNC.ALL ;  /* 0x0000000000007948 */ /* 0x000fea0003800000 */
[----:B------:R-:W-:Y:S01]  /*6b10*/  R2UR UR4, R48 ;  /* 0x00000000300472ca */ /* 0x000fe200000e0000 */
[--C-:B----4-:R-:W-:Y:S01]  /*6b20*/  HADD2.F32 R3, -RZ, R56.reuse.H0_H0 ;  /* 0x20000038ff037230 */ /* 0x110fe20000004100 */
[----:B------:R-:W-:Y:S01]  /*6b30*/  ISETP.NE.AND P6, PT, R105, RZ, PT ;  /* 0x000000ff6900720c */ /* 0x000fe20003fc5270 */
[--C-:B------:R-:W-:Y:S01]  /*6b40*/  HADD2.F32 R51, -RZ, R57.reuse.H1_H1 ;  /* 0x30000039ff337230 */ /* 0x100fe20000004100 */
[----:B------:R-:W-:Y:S01]  /*6b50*/  MOV R50, UR51 ;  /* 0x0000003300327c02 */ /* 0x000fe20008000f00 */
[----:B------:R-:W-:Y:S01]  /*6b60*/  BSSY.RECONVERGENT B0, `(.L_x_105) ;  /* 0x000008c000007945 */ /* 0x000fe20003800200 */
[----:B------:R-:W-:Y:S02]  /*6b70*/  MOV R74, UR37 ;  /* 0x00000025004a7c02 */ /* 0x000fe40008000f00 */
[----:B------:R-:W-:Y:S05]  /*6b80*/  ISETP.NE.AND P0, PT, R101, RZ, PT ;  /* 0x000000ff6500720c */ /* 0x000fea0003f05270 */
[----:B-1----:R-:W1:Y:S02]  /*6b90*/  LDTM.16dp256bit.x8 R4, tmem[UR4+0x40] ;  /* 0x00004004000479ee */ /* 0x002e6400081a0000 */
[----:B------:R-:W-:Y:S04]  /*6ba0*/  @P6 LEA R50, R50, UR48, 0x3 ;  /* 0x0000003032326c11 */ /* 0x000fe8000f8e18ff */
[----:B------:R-:W-:Y:S04]  /*6bb0*/  @P6 IADD3 R50, PT, PT, R50, 0x40, RZ ;  /* 0x0000004032326810 */ /* 0x000fe80007ffe0ff */
[----:B------:R-:W-:Y:S01]  /*6bc0*/  @P6 PRMT R74, R74, 0x654, R50 ;  /* 0x000006544a4a6816 */ /* 0x000fe20000000032 */
[----:B------:R-:W-:Y:S02]  /*6bd0*/  HADD2.F32 R50, -RZ, R57.H0_H0 ;  /* 0x20000039ff327230 */ /* 0x000fe40000004100 */
[C---:B-1----:R-:W-:Y:S01]  /*6be0*/  FMUL R0, R47.reuse, R4 ;  /* 0x000000042f007220 */ /* 0x042fe20000400000 */
[----:B------:R-:W-:Y:S02]  /*6bf0*/  HADD2.F32 R4, -RZ, R56.H1_H1 ;  /* 0x30000038ff047230 */ /* 0x000fe40000004100 */
[C---:B------:R-:W-:Y:S01]  /*6c00*/  FMUL R2, R47.reuse, R5 ;  /* 0x000000052f027220 */ /* 0x040fe20000400000 */
[----:B------:R-:W-:Y:S01]  /*6c10*/  FMUL R7, R47, R7 ;  /* 0x000000072f077220 */ /* 0x000fe20000400000 */
[----:B------:R-:W-:Y:S01]  /*6c20*/  FFMA R0, R49, R3, R0 ;  /* 0x0000000331007223 */ /* 0x000fe20000000000 */
[----:B------:R-:W-:Y:S01]  /*6c30*/  FMUL R3, R47, R6 ;  /* 0x000000062f037220 */ /* 0x000fe20000400000 */
[----:B------:R-:W-:Y:S01]  /*6c40*/  FFMA R2, R49, R4, R2 ;  /* 0x0000000431027223 */ /* 0x000fe20000000002 */
[C---:B------:R-:W-:Y:S01]  /*6c50*/  FMUL R4, R47.reuse, R8 ;  /* 0x000000082f047220 */ /* 0x040fe20000400000 */
[----:B------:R-:W-:Y:S01]  /*6c60*/  FMUL R8, R47, R12 ;  /* 0x0000000c2f087220 */ /* 0x000fe20000400000 */
[----:B------:R-:W-:Y:S01]  /*6c70*/  FFMA R3, R49, R50, R3 ;  /* 0x0000003231037223 */ /* 0x000fe20000000003 */
[C---:B------:R-:W-:Y:S01]  /*6c80*/  FMUL R12, R47.reuse, R16 ;  /* 0x000000102f0c7220 */ /* 0x040fe20000400000 */
[C---:B------:R-:W-:Y:S01]  /*6c90*/  FMUL R16, R47.reuse, R20 ;  /* 0x000000142f107220 */ /* 0x040fe20000400000 */
[C---:B------:R-:W-:Y:S01]  /*6ca0*/  FMUL R20, R47.reuse, R24 ;  /* 0x000000182f147220 */ /* 0x040fe20000400000 */
[C---:B------:R-:W-:Y:S01]  /*6cb0*/  FMUL R24, R47.reuse, R28 ;  /* 0x0000001c2f187220 */ /* 0x040fe20000400000 */
[C---:B------:R-:W-:Y:S01]  /*6cc0*/  FMUL R28, R47.reuse, R32 ;  /* 0x000000202f1c7220 */ /* 0x040fe20000400000 */
[--C-:B------:R-:W-:Y:S01]  /*6cd0*/  HADD2.F32 R32, -RZ, R58.reuse.H0_H0 ;  /* 0x2000003aff207230 */ /* 0x100fe20000004100 */
[----:B------:R-:W-:Y:S01]  /*6ce0*/  F2FP.F16.F32.PACK_AB R52, R2, R0 ;  /* 0x000000000234723e */ /* 0x000fe200000000ff */
[----:B------:R-:W-:Y:S02]  /*6cf0*/  HADD2.F32 R0, -RZ, R58.H1_H1 ;  /* 0x3000003aff007230 */ /* 0x000fe40000004100 */
[----:B------:R-:W-:Y:S01]  /*6d00*/  FMUL R5, R47, R9 ;  /* 0x000000092f057220 */ /* 0x000fe20000400000 */
[--C-:B------:R-:W-:Y:S02]  /*6d10*/  HADD2.F32 R2, -RZ, R59.reuse.H0_H0 ;  /* 0x2000003bff027230 */ /* 0x100fe40000004100 */
[C---:B------:R-:W-:Y:S01]  /*6d20*/  FFMA R7, R49.reuse, R51, R7 ;  /* 0x0000003331077223 */ /* 0x040fe20000000007 */
[C---:B------:R-:W-:Y:S01]  /*6d30*/  FFMA R4, R49.reuse, R32, R4 ;  /* 0x0000002031047223 */ /* 0x040fe20000000004 */
[----:B------:R-:W-:Y:S02]  /*6d40*/  HADD2.F32 R32, -RZ, R59.H1_H1 ;  /* 0x3000003bff207230 */ /* 0x000fe40000004100 */
[----:B------:R-:W-:Y:S01]  /*6d50*/  FFMA R5, R49, R0, R5 ;  /* 0x0000000031057223 */ /* 0x000fe20000000005 */
[--C-:B------:R-:W-:Y:S01]  /*6d60*/  HADD2.F32 R0, -RZ, R60.reuse.H0_H0 ;  /* 0x2000003cff007230 */ /* 0x100fe20000004100 */
[----:B------:R-:W-:Y:S01]  /*6d70*/  F2FP.F16.F32.PACK_AB R53, R7, R3 ;  /* 0x000000030735723e */ /* 0x000fe200000000ff */
[----:B------:R-:W-:Y:S01]  /*6d80*/  FMUL R6, R47, R10 ;  /* 0x0000000a2f067220 */ /* 0x000fe20000400000 */
[----:B------:R-:W-:Y:S01]  /*6d90*/  HADD2.F32 R3, -RZ, R61.H0_H0 ;  /* 0x2000003dff037230 */ /* 0x000fe20000004100 */
[----:B------:R-:W-:Y:S01]  /*6da0*/  F2FP.F16.F32.PACK_AB R54, R5, R4 ;  /* 0x000000040536723e */ /* 0x000fe200000000ff */
[----:B------:R-:W-:Y:S01]  /*6db0*/  FMUL R11, R47, R11 ;  /* 0x0000000b2f0b7220 */ /* 0x000fe20000400000 */
[----:B------:R-:W-:Y:S01]  /*6dc0*/  FFMA R6, R49, R2, R6 ;  /* 0x0000000231067223 */ /* 0x000fe20000000006 */
[----:B------:R-:W-:Y:S02]  /*6dd0*/  HADD2.F32 R2, -RZ, R60.H1_H1 ;  /* 0x3000003cff027230 */ /* 0x000fe40000004100 */
[----:B------:R-:W-:Y:S01]  /*6de0*/  FMUL R9, R47, R13 ;  /* 0x0000000d2f097220 */ /* 0x000fe20000400000 */
[C---:B------:R-:W-:Y:S01]  /*6df0*/  FFMA R11, R49.reuse, R32, R11 ;  /* 0x00000020310b7223 */ /* 0x040fe2000000000b */
[----:B------:R-:W-:Y:S02]  /*6e00*/  HADD2.F32 R4, -RZ, R77.H0_H0 ;  /* 0x2000004dff047230 */ /* 0x000fe40000004100 */
[C---:B------:R-:W-:Y:S01]  /*6e10*/  FFMA R8, R49.reuse, R0, R8 ;  /* 0x0000000031087223 */ /* 0x040fe20000000008 */
[----:B------:R-:W-:Y:S01]  /*6e20*/  FFMA R9, R49, R2, R9 ;  /* 0x0000000231097223 */ /* 0x000fe20000000009 */
[----:B------:R-:W-:Y:S01]  /*6e30*/  HADD2.F32 R0, -RZ, R61.H1_H1 ;  /* 0x3000003dff007230 */ /* 0x000fe20000004100 */
[----:B------:R-:W-:Y:S01]  /*6e40*/  F2FP.F16.F32.PACK_AB R55, R11, R6 ;  /* 0x000000060b37723e */ /* 0x000fe200000000ff */
[C---:B------:R-:W-:Y:S01]  /*6e50*/  FMUL R10, R47.reuse, R14 ;  /* 0x0000000e2f0a7220 */ /* 0x040fe20000400000 */
[----:B------:R-:W-:Y:S01]  /*6e60*/  FMUL R15, R47, R15 ;  /* 0x0000000f2f0f7220 */ /* 0x000fe20000400000 */
[--C-:B------:R-:W-:Y:S01]  /*6e70*/  HADD2.F32 R2, -RZ, R62.reuse.H0_H0 ;  /* 0x2000003eff027230 */ /* 0x100fe20000004100 */
[----:B------:R-:W-:Y:S01]  /*6e80*/  F2FP.F16.F32.PACK_AB R8, R9, R8 ;  /* 0x000000080908723e */ /* 0x000fe200000000ff */
[----:B------:R1:W-:Y:S01]  /*6e90*/  STSM.16.M88.4 [R107+0x2400], R52 ;  /* 0x002400346b007844 */ /* 0x0003e20000000200 */
[C---:B------:R-:W-:Y:S01]  /*6ea0*/  FFMA R10, R49.reuse, R3, R10 ;  /* 0x00000003310a7223 */ /* 0x040fe2000000000a */
[C---:B------:R-:W-:Y:S01]  /*6eb0*/  FFMA R15, R49.reuse, R0, R15 ;  /* 0x00000000310f7223 */ /* 0x040fe2000000000f */
[----:B------:R-:W-:Y:S02]  /*6ec0*/  HADD2.F32 R3, -RZ, R62.H1_H1 ;  /* 0x3000003eff037230 */ /* 0x000fe40000004100 */
[----:B------:R-:W-:Y:S01]  /*6ed0*/  FFMA R12, R49, R2, R12 ;  /* 0x00000002310c7223 */ /* 0x000fe2000000000c */
[----:B------:R-:W-:Y:S01]  /*6ee0*/  FMUL R13, R47, R17 ;  /* 0x000000112f0d7220 */ /* 0x000fe20000400000 */
[--C-:B------:R-:W-:Y:S01]  /*6ef0*/  HADD2.F32 R0, -RZ, R63.reuse.H0_H0 ;  /* 0x2000003fff007230 */ /* 0x100fe20000004100 */
[----:B------:R-:W-:Y:S01]  /*6f00*/  F2FP.F16.F32.PACK_AB R9, R15, R10 ;  /* 0x0000000a0f09723e */ /* 0x000fe200000000ff */
[----:B------:R-:W-:Y:S01]  /*6f10*/  FMUL R14, R47, R18 ;  /* 0x000000122f0e7220 */ /* 0x000fe20000400000 */
[----:B------:R-:W-:Y:S01]  /*6f20*/  FFMA R13, R49, R3, R13 ;  /* 0x00000003310d7223 */ /* 0x000fe2000000000d */
[----:B------:R-:W-:Y:S02]  /*6f30*/  HADD2.F32 R2, -RZ, R63.H1_H1 ;  /* 0x3000003fff027230 */ /* 0x000fe40000004100 */
[----:B------:R-:W-:Y:S01]  /*6f40*/  FMUL R19, R47, R19 ;  /* 0x000000132f137220 */ /* 0x000fe20000400000 */
[----:B------:R-:W-:Y:S01]  /*6f50*/  FFMA R14, R49, R0, R14 ;  /* 0x00000000310e7223 */ /* 0x000fe2000000000e */
[--C-:B------:R-:W-:Y:S01]  /*6f60*/  HADD2.F32 R0, -RZ, R68.reuse.H0_H0 ;  /* 0x20000044ff007230 */ /* 0x100fe20000004100 */
[----:B------:R-:W-:Y:S01]  /*6f70*/  F2FP.F16.F32.PACK_AB R10, R13, R12 ;  /* 0x0000000c0d0a723e */ /* 0x000fe200000000ff */
[----:B------:R-:W-:Y:S01]  /*6f80*/  FFMA R19, R49, R2, R19 ;  /* 0x0000000231137223 */ /* 0x000fe20000000013 */
[----:B------:R-:W-:Y:S02]  /*6f90*/  HADD2.F32 R2, -RZ, R68.H1_H1 ;  /* 0x30000044ff027230 */ /* 0x000fe40000004100 */
[----:B------:R-:W-:Y:S01]  /*6fa0*/  FMUL R17, R47, R21 ;  /* 0x000000152f117220 */ /* 0x000fe20000400000 */
[----:B------:R-:W-:Y:S01]  /*6fb0*/  FFMA R16, R49, R0, R16 ;  /* 0x0000000031107223 */ /* 0x000fe20000000010 */
[--C-:B------:R-:W-:Y:S01]  /*6fc0*/  HADD2.F32 R3, -RZ, R69.reuse.H0_H0 ;  /* 0x20000045ff037230 */ /* 0x100fe20000004100 */
[----:B------:R-:W-:Y:S01]  /*6fd0*/  F2FP.F16.F32.PACK_AB R11, R19, R14 ;  /* 0x0000000e130b723e */ /* 0x000fe200000000ff */
[----:B------:R-:W-:Y:S01]  /*6fe0*/  FFMA R17, R49, R2, R17 ;  /* 0x0000000231117223 */ /* 0x000fe20000000011 */
[C---:B------:R-:W-:Y:S01]  /*6ff0*/  FMUL R18, R47.reuse, R22 ;  /* 0x000000162f127220 */ /* 0x040fe20000400000 */
[----:B------:R-:W-:Y:S02]  /*7000*/  HADD2.F32 R0, -RZ, R69.H1_H1 ;  /* 0x30000045ff007230 */ /* 0x000fe40000004100 */
[----:B------:R-:W-:Y:S01]  /*7010*/  FMUL R23, R47, R23 ;  /* 0x000000172f177220 */ /* 0x000fe20000400000 */
[----:B------:R1:W-:Y:S01]  /*7020*/  STSM.16.M88.4 [R106+0x2400], R8 ;  /* 0x002400086a007844 */ /* 0x0003e20000000200 */
[----:B------:R-:W-:Y:S01]  /*7030*/  F2FP.F16.F32.PACK_AB R16, R17, R16 ;  /* 0x000000101110723e */ /* 0x000fe200000000ff */
[C---:B------:R-:W-:Y:S01]  /*7040*/  FFMA R18, R49.reuse, R3, R18 ;  /* 0x0000000331127223 */ /* 0x040fe20000000012 */
[----:B------:R-:W-:Y:S01]  /*7050*/  FFMA R23, R49, R0, R23 ;  /* 0x0000000031177223 */ /* 0x000fe20000000017 */
[--C-:B------:R-:W-:Y:S02]  /*7060*/  HADD2.F32 R2, -RZ, R70.reuse.H0_H0 ;  /* 0x20000046ff027230 */ /* 0x100fe40000004100 */
[C---:B------:R-:W-:Y:S01]  /*7070*/  FMUL R21, R47.reuse, R25 ;  /* 0x000000192f157220 */ /* 0x040fe20000400000 */
[----:B------:R-:W-:Y:S02]  /*7080*/  HADD2.F32 R0, -RZ, R70.H1_H1 ;  /* 0x30000046ff007230 */ /* 0x000fe40000004100 */
[----:B------:R-:W-:Y:S01]  /*7090*/  FMUL R22, R47, R26 ;  /* 0x0000001a2f167220 */ /* 0x000fe20000400000 */
[--C-:B------:R-:W-:Y:S02]  /*70a0*/  HADD2.F32 R3, -RZ, R71.reuse.H0_H0 ;  /* 0x20000047ff037230 */ /* 0x100fe40000004100 */
[----:B------:R-:W-:Y:S01]  /*70b0*/  FFMA R20, R49, R2, R20 ;  /* 0x0000000231147223 */ /* 0x000fe20000000014 */
[----:B------:R-:W-:Y:S01]  /*70c0*/  FMUL R27, R47, R27 ;  /* 0x0000001b2f1b7220 */ /* 0x000fe20000400000 */
[C---:B------:R-:W-:Y:S01]  /*70d0*/  FFMA R21, R49.reuse, R0, R21 ;  /* 0x0000000031157223 */ /* 0x040fe20000000015 */
[----:B------:R-:W-:Y:S02]  /*70e0*/  HADD2.F32 R0, -RZ, R71.H1_H1 ;  /* 0x30000047ff007230 */ /* 0x000fe40000004100 */
[----:B------:R-:W-:Y:S01]  /*70f0*/  FFMA R22, R49, R3, R22 ;  /* 0x0000000331167223 */ /* 0x000fe20000000016 */
[--C-:B------:R-:W-:Y:S02]  /*7100*/  HADD2.F32 R2, -RZ, R76.reuse.H0_H0 ;  /* 0x2000004cff027230 */ /* 0x100fe40000004100 */
[C---:B------:R-:W-:Y:S01]  /*7110*/  FMUL R25, R47.reuse, R29 ;  /* 0x0000001d2f197220 */ /* 0x040fe20000400000 */
[----:B------:R-:W-:Y:S02]  /*7120*/  HADD2.F32 R3, -RZ, R76.H1_H1 ;  /* 0x3000004cff037230 */ /* 0x000fe40000004100 */
[----:B------:R-:W-:Y:S01]  /*7130*/  FMUL R26, R47, R30 ;  /* 0x0000001e2f1a7220 */ /* 0x000fe20000400000 */
[C---:B------:R-:W-:Y:S01]  /*7140*/  FFMA R27, R49.reuse, R0, R27 ;  /* 0x00000000311b7223 */ /* 0x040fe2000000001b */
[C---:B------:R-:W-:Y:S01]  /*7150*/  FFMA R24, R49.reuse, R2, R24 ;  /* 0x0000000231187223 */ /* 0x040fe20000000018 */
[----:B------:R-:W-:Y:S02]  /*7160*/  HADD2.F32 R0, -RZ, R77.H1_H1 ;  /* 0x3000004dff007230 */ /* 0x000fe40000004100 */
[----:B------:R-:W-:Y:S01]  /*7170*/  FFMA R25, R49, R3, R25 ;  /* 0x0000000331197223 */ /* 0x000fe20000000019 */
[----:B------:R-:W-:Y:S01]  /*7180*/  FMUL R31, R47, R31 ;  /* 0x0000001f2f1f7220 */ /* 0x000fe20000400000 */
[--C-:B------:R-:W-:Y:S02]  /*7190*/  HADD2.F32 R2, -RZ, R78.reuse.H0_H0 ;  /* 0x2000004eff027230 */ /* 0x100fe40000004100 */
[----:B------:R-:W-:Y:S01]  /*71a0*/  FFMA R26, R49, R4, R26 ;  /* 0x00000004311a7223 */ /* 0x000fe2000000001a */
[----:B------:R-:W-:Y:S02]  /*71b0*/  HADD2.F32 R3, -RZ, R78.H1_H1 ;  /* 0x3000004eff037230 */ /* 0x000fe40000004100 */
[C---:B------:R-:W-:Y:S01]  /*71c0*/  FMUL R29, R47.reuse, R33 ;  /* 0x000000212f1d7220 */ /* 0x040fe20000400000 */
[--C-:B------:R-:W-:Y:S02]  /*71d0*/  HADD2.F32 R4, -RZ, R79.reuse.H0_H0 ;  /* 0x2000004fff047230 */ /* 0x100fe40000004100 */
[----:B------:R-:W-:Y:S01]  /*71e0*/  FMUL R30, R47, R34 ;  /* 0x000000222f1e7220 */ /* 0x000fe20000400000 */
[----:B------:R-:W-:Y:S02]  /*71f0*/  HADD2.F32 R5, -RZ, R79.H1_H1 ;  /* 0x3000004fff057230 */ /* 0x000fe40000004100 */
[----:B------:R-:W-:Y:S01]  /*7200*/  FFMA R31, R49, R0, R31 ;  /* 0x00000000311f7223 */ /* 0x000fe2000000001f */
[----:B------:R-:W-:Y:S01]  /*7210*/  FMUL R35, R47, R35 ;  /* 0x000000232f237220 */ /* 0x000fe20000400000 */
[C---:B------:R-:W-:Y:S01]  /*7220*/  FFMA R28, R49.reuse, R2, R28 ;  /* 0x00000002311c7223 */ /* 0x040fe2000000001c */
[C---:B------:R-:W-:Y:S01]  /*7230*/  FFMA R29, R49.reuse, R3, R29 ;  /* 0x00000003311d7223 */ /* 0x040fe2000000001d */
[----:B------:R-:W-:Y:S01]  /*7240*/  FFMA R30, R49, R4, R30 ;  /* 0x00000004311e7223 */ /* 0x000fe2000000001e */
[----:B------:R-:W-:Y:S01]  /*7250*/  F2FP.F16.F32.PACK_AB R17, R23, R18 ;  /* 0x000000121711723e */ /* 0x000fe200000000ff */
[----:B------:R-:W-:Y:S01]  /*7260*/  FFMA R35, R49, R5, R35 ;  /* 0x0000000531237223 */ /* 0x000fe20000000023 */
[----:B------:R-:W-:Y:S02]  /*7270*/  F2FP.F16.F32.PACK_AB R18, R21, R20 ;  /* 0x000000141512723e */ /* 0x000fe400000000ff */
[----:B------:R-:W-:Y:S02]  /*7280*/  F2FP.F16.F32.PACK_AB R19, R27, R22 ;  /* 0x000000161b13723e */ /* 0x000fe400000000ff */
[----:B------:R-:W-:Y:S02]  /*7290*/  F2FP.F16.F32.PACK_AB R24, R25, R24 ;  /* 0x000000181918723e */ /* 0x000fe400000000ff */
[----:B------:R-:W-:Y:S01]  /*72a0*/  F2FP.F16.F32.PACK_AB R25, R31, R26 ;  /* 0x0000001a1f19723e */ /* 0x000fe200000000ff */
[----:B------:R1:W-:Y:S01]  /*72b0*/  STSM.16.M88.4 [R108+0x2000], R16 ;  /* 0x002000106c007844 */ /* 0x0003e20000000200 */
[----:B------:R-:W-:Y:S02]  /*72c0*/  F2FP.F16.F32.PACK_AB R26, R29, R28 ;  /* 0x0000001c1d1a723e */ /* 0x000fe400000000ff */
[----:B------:R-:W-:Y:S02]  /*72d0*/  F2FP.F16.F32.PACK_AB R27, R35, R30 ;  /* 0x0000001e231b723e */ /* 0x000fe400000000ff */
[----:B------:R-:W-:Y:S02]  /*72e0*/  LEA R0, R65, UR48, 0x3 ;  /* 0x0000003041007c11 */ /* 0x000fe4000f8e18ff */
[----:B------:R-:W-:Y:S01]  /*72f0*/  @P6 SHF.L.U32 R2, R98, 0x1f, RZ ;  /* 0x0000001f62026819 */ /* 0x000fe200000006ff */
[----:B------:R1:W-:Y:S01]  /*7300*/  STSM.16.M88.4 [R109+0x2000], R24 ;  /* 0x002000186d007844 */ /* 0x0003e20000000200 */
        /* <DEDUP_REMOVED lines=8> */
[----:B------:R-:W-:Y:S02]  /*7390*/  UIADD3 UR8, UP0, UPT, UR52, 0x680, URZ ;  /* 0x0000068034087890 */ /* 0x000fe4000ff1e0ff */
[----:B------:R-:W-:Y:S02]  /*73a0*/  UIADD3 UR5, UPT, UPT, UR41, 0x40, URZ ;  /* 0x0000004029057890 */ /* 0x000fe4000fffe0ff */
[----:B------:R-:W-:Y:S02]  /*73b0*/  UIADD3 UR4, UPT, UPT, UR48, 0x2400, URZ ;  /* 0x0000240030047890 */ /* 0x000fe4000fffe0ff */
[----:B------:R-:W-:Y:S01]  /*73c0*/  UIADD3.X UR9, UPT, UPT, URZ, UR53, URZ, UP0, !UPT ;  /* 0x00000035ff097290 */ /* 0x000fe200087fe4ff */
[----:B------:R-:W-:Y:S01]  /*73d0*/  UMOV UR6, UR42 ;  /* 0x0000002a00067c82 */ /* 0x000fe20008000000 */
[----:B------:R-:W-:Y:S07]  /*73e0*/  UMOV UR7, UR36 ;  /* 0x0000002400077c82 */ /* 0x000fee0008000000 */
[----:B------:R2:W-:Y:S01]  /*73f0*/  UTMASTG.3D [UR4], [UR8] ;  /* 0x00000004080073b5 */ /* 0x0005e20008010000 */
[----:B------:R0:W-:Y:S01]  /*7400*/  UTMACMDFLUSH ;  /* 0x00000000000079b7 */ /* 0x0001e20000000000 */
[----:B--2---:R-:W-:Y:S04]  /*7410*/  DEPBAR.LE SB0, 0x1 ;  /* 0x000080400000791a */ /* 0x004fe80000000000 */
.L_x_106:
[----:B------:R-:W-:Y:S05]  /*7420*/  BSYNC.RECONVERGENT B0 ;  /* 0x0000000000007941 */ /* 0x000fea0003800200 */
.L_x_105:
[----:B------:R-:W-:Y:S01]  /*7430*/  BAR.SYNC.DEFER_BLOCKING 0x1, 0x80 ;  /* 0x0042000000007b1d */ /* 0x000fe20000010000 */
[----:B------:R-:W-:Y:S04]  /*7440*/  UIADD3 UR40, UPT, UPT, UR51, 0x1, URZ ;  /* 0x0000000133287890 */ /* 0x000fe8000fffe0ff */
[----:B------:R-:W-:Y:S04]  /*7450*/  UISETP.NE.AND UP0, UPT, UR40, 0x4, UPT ;  /* 0x000000042800788c */ /* 0x000fe8000bf05270 */
[----:B------:R-:W-:Y:S01]  /*7460*/  USEL UR40, UR40, URZ, UP0 ;  /* 0x000000ff28287287 */ /* 0x000fe20008000000 */
[----:B------:R2:W-:Y:S01]  /*7470*/  @P6 SYNCS.ARRIVE.TRANS64.RED.A1T0 RZ, [R74+URZ], RZ ;  /* 0x000000ff4aff69a7 */ /* 0x0005e200081004ff */
[----:B------:R-:W-:Y:S01]  /*7480*/  BSSY B1, `(.L_x_107) ;  /* 0x0000018000017945 */ /* 0x000fe20003800000 */
[----:B------:R-:W3:Y:S02]  /*7490*/  @P6 SYNCS.PHASECHK.TRANS64.TRYWAIT P0, [R0+URZ+0x20], R2 ;  /* 0x00002002000065a7 */ /* 0x000ee400080011ff */
[----:B---3--:R-:W-:Y:S01]  /*74a0*/  @P6 SEL R67, RZ, 0x1, !P0 ;  /* 0x00000001ff436807 */ /* 0x008fe20004000000 */
[----:B--2---:R-:W-:Y:S06]  /*74b0*/  @!P6 BRA `(.L_x_108) ;  /* 0x000000000050e947 */ /* 0x004fec0003800000 */
        /* <DEDUP_REMOVED lines=8> */
[----:B------:R-:W-:Y:S04]  /*7540*/  SHF.L.U32 R5, R98, 0x1f, RZ ;  /* 0x0000001f62057819 */ /* 0x000fe800000006ff */
[----:B------:R-:W2:Y:S02]  /*7550*/  SYNCS.PHASECHK.TRANS64.TRYWAIT P0, [R0+URZ+0x20], R5 ;  /* 0x00002005000075a7 */ /* 0x000ea400080011ff */
[----:B--2---:R-:W-:Y:S05]  /*7560*/  @!P0 BRA `(.L_x_111) ;  /* 0x0000002400408947 */ /* 0x004fea0003800000 */
.L_x_110:
[----:B------:R-:W-:Y:S05]  /*7570*/  BSYNC B0 ;  /* 0x0000000000007941 */ /* 0x000fea0003800000 */
.L_x_109:
[----:B------:R-:W-:Y:S02]  /*7580*/  ISETP.NE.AND P0, PT, R72, RZ, PT ;  /* 0x000000ff4800720c */ /* 0x000fe40003f05270 */
[----:B------:R-:W-:Y:S11]  /*7590*/  IADD3 R65, PT, PT, R65, 0x1, RZ ;  /* 0x0000000141417810 */ /* 0x000ff60007ffe0ff */
[----:B--2---:R-:W-:Y:S01]  /*75a0*/  @P0 IMAD.IADD R0, R99, 0x1, R2 ;  /* 0x0000000163000824 */ /* 0x004fe200078e0202 */
[----:B------:R-:W-:Y:S05]  /*75b0*/  @P0 WARPSYNC.ALL ;  /* 0x0000000000000948 */ /* 0x000fea0003800000 */
[----:B------:R2:W3:Y:S04]  /*75c0*/  @P0 LDSM.16.M88.4 R56, [R4+UR48+0x400] ;  /* 0x000400300438083b */ /* 0x0004e80008000200 */
[----:B------:R2:W4:Y:S04]  /*75d0*/  @P0 LDSM.16.M88.4 R60, [R3+0x400] ;  /* 0x00040000033c083b */ /* 0x0005280000000200 */
[----:B------:R2:W1:Y:S04]  /*75e0*/  @P0 LDSM.16.M88.4 R68, [R2+0x400] ;  /* 0x000400000244083b */ /* 0x0004680000000200 */
[----:B------:R2:W1:Y:S02]  /*75f0*/  @P0 LDSM.16.M88.4 R76, [R0+0x400] ;  /* 0x00040000004c083b */ /* 0x0004640000000200 */
.L_x_108:
[----:B------:R-:W-:Y:S05]  /*7600*/  BSYNC B1 ;  /* 0x0000000000017941 */ /* 0x000fea0003800000 */
.L_x_107:
[----:B--2---:R-:W-:Y:S05]  /*7610*/  VIADD R0, R48, 0x80 ;  /* 0x0000008030007836 */ /* 0x004fea0000000000 */
        /* <DEDUP_REMOVED lines=20> */
.L_x_112:
[----:B------:R-:W-:Y:S05]  /*7760*/  WARPSYNC.ALL ;  /* 0x0000000000007948 */ /* 0x000fea0003800000 */
[----:B------:R-:W-:Y:S01]  /*7770*/  R2UR UR4, R48 ;  /* 0x00000000300472ca */ /* 0x000fe200000e0000 */
[--C-:B---3--:R-:W-:Y:S01]  /*7780*/  HADD2.F32 R3, -RZ, R56.reuse.H0_H0 ;  /* 0x20000038ff037230 */ /* 0x108fe20000004100 */
        /* <DEDUP_REMOVED lines=35> */
[--C-:B----4-:R-:W-:Y:S01]  /*79c0*/  HADD2.F32 R0, -RZ, R60.reuse.H0_H0 ;  /* 0x2000003cff007230 */ /* 0x110fe20000004100 */
        /* <DEDUP_REMOVED lines=107> */
.L_x_114:
[----:B------:R-:W-:Y:S05]  /*8080*/  BSYNC.RECONVERGENT B0 ;  /* 0x0000000000007941 */ /* 0x000fea0003800200 */
.L_x_113:
        /* <DEDUP_REMOVED lines=20> */
.L_x_118:
[----:B------:R-:W-:Y:S05]  /*81d0*/  BSYNC B0 ;  /* 0x0000000000007941 */ /* 0x000fea0003800000 */
.L_x_117:
[----:B------:R-:W-:Y:S11]  /*81e0*/  ISETP.NE.AND P0, PT, R72, RZ, PT ;  /* 0x000000ff4800720c */ /* 0x000ff60003f05270 */
[----:B------:R-:W-:Y:S02]  /*81f0*/  @!UPT UIADD3 URZ, UPT, UPT, URZ, URZ, URZ ;  /* 0x000000fffffff290 */ /* 0x000fe4000fffe0ff */
[----:B--2---:R-:W-:Y:S01]  /*8200*/  @P0 IADD3 R0, PT, PT, R99, R73, RZ ;  /* 0x0000004963000210 */ /* 0x004fe20007ffe0ff */
[----:B------:R-:W-:Y:S05]  /*8210*/  @P0 WARPSYNC.ALL ;  /* 0x0000000000000948 */ /* 0x000fea0003800000 */
[----:B------:R2:W3:Y:S04]  /*8220*/  @P0 LDSM.16.M88.4 R56, [R65+UR48+0x400] ;  /* 0x000400304138083b */ /* 0x0004e80008000200 */
[----:B------:R2:W4:Y:S04]  /*8230*/  @P0 LDSM.16.M88.4 R60, [R3+0x400] ;  /* 0x00040000033c083b */ /* 0x0005280000000200 */
[----:B------:R2:W1:Y:S04]  /*8240*/  @P0 LDSM.16.M88.4 R68, [R73+0x400] ;  /* 0x000400004944083b */ /* 0x0004680000000200 */
[----:B------:R2:W1:Y:S02]  /*8250*/  @P0 LDSM.16.M88.4 R76, [R0+0x400] ;  /* 0x00040000004c083b */ /* 0x0004640000000200 */
.L_x_116:
[----:B------:R-:W-:Y:S05]  /*8260*/  BSYNC B1 ;  /* 0x0000000000017941 */ /* 0x000fea0003800000 */
.L_x_115:
        /* <DEDUP_REMOVED lines=21> */
.L_x_120:
[----:B------:R-:W-:Y:S01]  /*83c0*/  ISETP.NE.AND P0, PT, R101, RZ, PT ;  /* 0x000000ff6500720c */ /* 0x000fe20003f05270 */
[----:B------:R-:W-:Y:S05]  /*83d0*/  WARPSYNC.ALL ;  /* 0x0000000000007948 */ /* 0x000fea0003800000 */
[----:B------:R-:W-:Y:S01]  /*83e0*/  R2UR UR4, R48 ;  /* 0x00000000300472ca */ /* 0x000fe200000e0000 */
[--C-:B---3--:R-:W-:Y:S01]  /*83f0*/  HADD2.F32 R0, -RZ, R56.reuse.H0_H0 ;  /* 0x20000038ff007230 */ /* 0x108fe20000004100 */
[----:B------:R-:W-:Y:S01]  /*8400*/  R2UR UR5, R64 ;  /* 0x00000000400572ca */ /* 0x000fe200000e0000 */
[----:B------:R-:W-:Y:S01]  /*8410*/  HADD2.F32 R2, -RZ, R56.H1_H1 ;  /* 0x30000038ff027230 */ /* 0x000fe20000004100 */
[----:B------:R-:W-:Y:S01]  /*8420*/  BSSY.RECONVERGENT B0, `(.L_x_121) ;  /* 0x0000089000007945 */ /* 0x000fe20003800200 */
[--C-:B------:R-:W-:Y:S02]  /*8430*/  HADD2.F32 R3, -RZ, R57.reuse.H0_H0 ;  /* 0x20000039ff037230 */ /* 0x100fe40000004100 */
[----:B------:R-:W-:Y:S02]  /*8440*/  HADD2.F32 R48, -RZ, R57.H1_H1 ;  /* 0x30000039ff307230 */ /* 0x000fe40000004100 */
[--C-:B------:R-:W-:Y:S02]  /*8450*/  HADD2.F32 R50, -RZ, R58.reuse.H0_H0 ;  /* 0x2000003aff327230 */ /* 0x100fe40000004100 */
[----:B------:R-:W-:Y:S02]  /*8460*/  HADD2.F32 R51, -RZ, R58.H1_H1 ;  /* 0x3000003aff337230 */ /* 0x000fe40000004100 */
[----:B-1----:R-:W1:Y:S01]  /*8470*/  LDTM.16dp256bit.x8 R4, tmem[UR4+0xc0] ;  /* 0x0000c004000479ee */ /* 0x002e6200081a0000 */
[----:B------:R-:W-:Y:S01]  /*8480*/  NOP ;  /* 0x0000000000007918 */ /* 0x000fe20000000000 */
[----:B------:R-:W-:Y:S01]  /*8490*/  UIADD3 UR5, UPT, UPT, UR5, 0xb0, URZ ;  /* 0x000000b005057890 */ /* 0x000fe2000fffe0ff */
[--C-:B------:R-:W-:Y:S02]  /*84a0*/  HADD2.F32 R52, -RZ, R59.reuse.H0_H0 ;  /* 0x2000003bff347230 */ /* 0x100fe40000004100 */
[----:B------:R-:W-:Y:S01]  /*84b0*/  HADD2.F32 R53, -RZ, R59.H1_H1 ;  /* 0x3000003bff357230 */ /* 0x000fe20000004100 */
[----:B------:R-:W-:Y:S01]  /*84c0*/  UPRMT UR5, UR37, 0x654, UR5 ;  /* 0x0000065425057896 */ /* 0x000fe20008000005 */
[--C-:B----4-:R-:W-:Y:S02]  /*84d0*/  HADD2.F32 R54, -RZ, R60.reuse.H0_H0 ;  /* 0x2000003cff367230 */ /* 0x110fe40000004100 */
[----:B------:R-:W-:Y:S02]  /*84e0*/  HADD2.F32 R55, -RZ, R60.H1_H1 ;  /* 0x3000003cff377230 */ /* 0x000fe40000004100 */
[--C-:B------:R-:W-:Y:S02]  /*84f0*/  HADD2.F32 R56, -RZ, R61.reuse.H0_H0 ;  /* 0x2000003dff387230 */ /* 0x100fe40000004100 */
[----:B------:R-:W-:Y:S02]  /*8500*/  HADD2.F32 R57, -RZ, R61.H1_H1 ;  /* 0x3000003dff397230 */ /* 0x000fe40000004100 */
[----:B-1----:R-:W-:Y:S01]  /*8510*/  SYNCS.ARRIVE.TRANS64.RED.A1T0 RZ, [UR5], RZ ;  /* 0x000000ffffff79a7 */ /* 0x002fe20008100405 */
[--C-:B------:R-:W-:Y:S02]  /*8520*/  HADD2.F32 R58, -RZ, R62.reuse.H0_H0 ;  /* 0x2000003eff3a7230 */ /* 0x100fe40000004100 */
[----:B------:R-:W-:Y:S02]  /*8530*/  HADD2.F32 R59, -RZ, R62.H1_H1 ;  /* 0x3000003eff3b7230 */ /* 0x000fe40000004100 */
[--C-:B------:R-:W-:Y:S02]  /*8540*/  HADD2.F32 R60, -RZ, R63.reuse.H0_H0 ;  /* 0x2000003fff3c7230 */ /* 0x100fe40000004100 */
[----:B------:R-:W-:Y:S02]  /*8550*/  HADD2.F32 R61, -RZ, R63.H1_H1 ;  /* 0x3000003fff3d7230 */ /* 0x000fe40000004100 */
[C---:B------:R-:W-:Y:S01]  /*8560*/  FMUL R4, R47.reuse, R4 ;  /* 0x000000042f047220 */ /* 0x040fe20000400000 */
[C---:B------:R-:W-:Y:S01]  /*8570*/  FMUL R5, R47.reuse, R5 ;  /* 0x000000052f057220 */ /* 0x040fe20000400000 */
[C---:B------:R-:W-:Y:S01]  /*8580*/  FMUL R6, R47.reuse, R6 ;  /* 0x000000062f067220 */ /* 0x040fe20000400000 */
[----:B------:R-:W-:Y:S01]  /*8590*/  FMUL R7, R47, R7 ;  /* 0x000000072f077220 */ /* 0x000fe20000400000 */
[C---:B------:R-:W-:Y:S01]  /*85a0*/  FFMA R4, R49.reuse, R0, R4 ;  /* 0x0000000031047223 */ /* 0x040fe20000000004 */
[C---:B------:R-:W-:Y:S01]  /*85b0*/  FFMA R5, R49.reuse, R2, R5 ;  /* 0x0000000231057223 */ /* 0x040fe20000000005 */
[C---:B------:R-:W-:Y:S01]  /*85c0*/  FFMA R6, R49.reuse, R3, R6 ;  /* 0x0000000331067223 */ /* 0x040fe20000000006 */
[----:B------:R-:W-:Y:S01]  /*85d0*/  FFMA R7, R49, R48, R7 ;  /* 0x0000003031077223 */ /* 0x000fe20000000007 */
[C---:B------:R-:W-:Y:S01]  /*85e0*/  FMUL R8, R47.reuse, R8 ;  /* 0x000000082f087220 */ /* 0x040fe20000400000 */
[----:B------:R-:W-:Y:S01]  /*85f0*/  FMUL R9, R47, R9 ;  /* 0x000000092f097220 */ /* 0x000fe20000400000 */
[----:B------:R-:W-:Y:S01]  /*8600*/  F2FP.F16.F32.PACK_AB R4, R5, R4 ;  /* 0x000000040504723e */ /* 0x000fe200000000ff */
[----:B------:R-:W-:Y:S01]  /*8610*/  FMUL R0, R47, R10 ;  /* 0x0000000a2f007220 */ /* 0x000fe20000400000 */
[----:B------:R-:W-:Y:S01]  /*8620*/  F2FP.F16.F32.PACK_AB R5, R7, R6 ;  /* 0x000000060705723e */ /* 0x000fe200000000ff */
[C---:B------:R-:W-:Y:S01]  /*8630*/  FFMA R8, R49.reuse, R50, R8 ;  /* 0x0000003231087223 */ /* 0x040fe20000000008 */
[C---:B------:R-:W-:Y:S01]  /*8640*/  FFMA R9, R49.reuse, R51, R9 ;  /* 0x0000003331097223 */ /* 0x040fe20000000009 */
[----:B------:R-:W-:Y:S01]  /*8650*/  FFMA R0, R49, R52, R0 ;  /* 0x0000003431007223 */ /* 0x000fe20000000000 */
[C---:B------:R-:W-:Y:S01]  /*8660*/  FMUL R2, R47.reuse, R11 ;  /* 0x0000000b2f027220 */ /* 0x040fe20000400000 */
[C---:B------:R-:W-:Y:S01]  /*8670*/  FMUL R3, R47.reuse, R12 ;  /* 0x0000000c2f037220 */ /* 0x040fe20000400000 */
[----:B------:R-:W-:Y:S01]  /*8680*/  FMUL R10, R47, R13 ;  /* 0x0000000d2f0a7220 */ /* 0x000fe20000400000 */
[----:B------:R-:W-:Y:S01]  /*8690*/  F2FP.F16.F32.PACK_AB R6, R9, R8 ;  /* 0x000000080906723e */ /* 0x000fe200000000ff */
[C---:B------:R-:W-:Y:S01]  /*86a0*/  FFMA R2, R49.reuse, R53, R2 ;  /* 0x0000003531027223 */ /* 0x040fe20000000002 */
[C---:B------:R-:W-:Y:S01]  /*86b0*/  FFMA R3, R49.reuse, R54, R3 ;  /* 0x0000003631037223 */ /* 0x040fe20000000003 */
[----:B------:R-:W-:Y:S01]  /*86c0*/  FFMA R10, R49, R55, R10 ;  /* 0x00000037310a7223 */ /* 0x000fe2000000000a */
[C---:B------:R-:W-:Y:S01]  /*86d0*/  FMUL R11, R47.reuse, R14 ;  /* 0x0000000e2f0b7220 */ /* 0x040fe20000400000 */
[C---:B------:R-:W-:Y:S01]  /*86e0*/  FMUL R15, R47.reuse, R15 ;  /* 0x0000000f2f0f7220 */ /* 0x040fe20000400000 */
[----:B------:R-:W-:Y:S01]  /*86f0*/  F2FP.F16.F32.PACK_AB R7, R2, R0 ;  /* 0x000000000207723e */ /* 0x000fe200000000ff */
[----:B------:R-:W-:Y:S01]  /*8700*/  FMUL R12, R47, R16 ;  /* 0x000000102f0c7220 */ /* 0x000fe20000400000 */
[----:B------:R-:W-:Y:S01]  /*8710*/  F2FP.F16.F32.PACK_AB R8, R10, R3 ;  /* 0x000000030a08723e */ /* 0x000fe200000000ff */
[C---:B------:R-:W-:Y:S01]  /*8720*/  FFMA R11, R49.reuse, R56, R11 ;  /* 0x00000038310b7223 */ /* 0x040fe2000000000b */
[C---:B------:R-:W-:Y:S01]  /*8730*/  FFMA R15, R49.reuse, R57, R15 ;  /* 0x00000039310f7223 */ /* 0x040fe2000000000f */
[----:B------:R1:W-:Y:S01]  /*8740*/  STSM.16.M88.4 [R107+0x6400], R4 ;  /* 0x006400046b007844 */ /* 0x0003e20000000200 */
[----:B------:R-:W-:Y:S01]  /*8750*/  FFMA R12, R49, R58, R12 ;  /* 0x0000003a310c7223 */ /* 0x000fe2000000000c */
[C---:B------:R-:W-:Y:S01]  /*8760*/  FMUL R13, R47.reuse, R17 ;  /* 0x000000112f0d7220 */ /* 0x040fe20000400000 */
[----:B------:R-:W-:Y:S01]  /*8770*/  FMUL R14, R47, R18 ;  /* 0x000000122f0e7220 */ /* 0x000fe20000400000 */
[----:B------:R-:W-:Y:S01]  /*8780*/  F2FP.F16.F32.PACK_AB R9, R15, R11 ;  /* 0x0000000b0f09723e */ /* 0x000fe200000000ff */
[--C-:B------:R-:W-:Y:S02]  /*8790*/  HADD2.F32 R62, -RZ, R68.reuse.H0_H0 ;  /* 0x20000044ff3e7230 */ /* 0x100fe40000004100 */
[C---:B------:R-:W-:Y:S01]  /*87a0*/  FFMA R13, R49.reuse, R59, R13 ;  /* 0x0000003b310d7223 */ /* 0x040fe2000000000d */
[----:B------:R-:W-:Y:S01]  /*87b0*/  FFMA R14, R49, R60, R14 ;  /* 0x0000003c310e7223 */ /* 0x000fe2000000000e */
[C---:B------:R-:W-:Y:S01]  /*87c0*/  FMUL R19, R47.reuse, R19 ;  /* 0x000000132f137220 */ /* 0x040fe20000400000 */
[----:B------:R-:W-:Y:S02]  /*87d0*/  HADD2.F32 R63, -RZ, R68.H1_H1 ;  /* 0x30000044ff3f7230 */ /* 0x000fe40000004100 */
[----:B------:R-:W-:Y:S01]  /*87e0*/  FMUL R16, R47, R20 ;  /* 0x000000142f107220 */ /* 0x000fe20000400000 */
[----:B------:R-:W-:Y:S01]  /*87f0*/  F2FP.F16.F32.PACK_AB R10, R13, R12 ;  /* 0x0000000c0d0a723e */ /* 0x000fe200000000ff */
[C---:B------:R-:W-:Y:S01]  /*8800*/  FFMA R19, R49.reuse, R61, R19 ;  /* 0x0000003d31137223 */ /* 0x040fe20000000013 */
[--C-:B------:R-:W-:Y:S02]  /*8810*/  HADD2.F32 R64, -RZ, R69.reuse.H0_H0 ;  /* 0x20000045ff407230 */ /* 0x100fe40000004100 */
[----:B------:R-:W-:Y:S01]  /*8820*/  FFMA R16, R49, R62, R16 ;  /* 0x0000003e31107223 */ /* 0x000fe20000000010 */
[----:B------:R-:W-:Y:S01]  /*8830*/  FMUL R17, R47, R21 ;  /* 0x000000152f117220 */ /* 0x000fe20000400000 */
[----:B------:R-:W-:Y:S01]  /*8840*/  HADD2.F32 R65, -RZ, R69.H1_H1 ;  /* 0x30000045ff417230 */ /* 0x000fe20000004100 */
[----:B------:R-:W-:Y:S01]  /*8850*/  F2FP.F16.F32.PACK_AB R11, R19, R14 ;  /* 0x0000000e130b723e */ /* 0x000fe200000000ff */
[----:B------:R-:W-:Y:S01]  /*8860*/  FMUL R18, R47, R22 ;  /* 0x000000162f127220 */ /* 0x000fe20000400000 */
[----:B------:R-:W-:Y:S01]  /*8870*/  FFMA R17, R49, R63, R17 ;  /* 0x0000003f31117223 */ /* 0x000fe20000000011 */
[--C-:B------:R-:W-:Y:S02]  /*8880*/  HADD2.F32 R66, -RZ, R70.reuse.H0_H0 ;  /* 0x20000046ff427230 */ /* 0x100fe40000004100 */
[----:B------:R-:W-:Y:S01]  /*8890*/  FMUL R23, R47, R23 ;  /* 0x000000172f177220 */ /* 0x000fe20000400000 */
[----:B------:R1:W-:Y:S01]  /*88a0*/  STSM.16.M88.4 [R106+0x6400], R8 ;  /* 0x006400086a007844 */ /* 0x0003e20000000200 */
[----:B------:R-:W-:Y:S01]  /*88b0*/  FFMA R18, R49, R64, R18 ;  /* 0x0000004031127223 */ /* 0x000fe20000000012 */
[----:B------:R-:W-:Y:S01]  /*88c0*/  F2FP.F16.F32.PACK_AB R16, R17, R16 ;  /* 0x000000101110723e */ /* 0x000fe200000000ff */
[----:B------:R-:W-:Y:S01]  /*88d0*/  FFMA R23, R49, R65, R23 ;  /* 0x0000004131177223 */ /* 0x000fe20000000017 */
[----:B------:R-:W-:Y:S02]  /*88e0*/  HADD2.F32 R67, -RZ, R70.H1_H1 ;  /* 0x30000046ff437230 */ /* 0x000fe40000004100 */
[C---:B------:R-:W-:Y:S01]  /*88f0*/  FMUL R20, R47.reuse, R24 ;  /* 0x000000182f147220 */ /* 0x040fe20000400000 */
[--C-:B------:R-:W-:Y:S02]  /*8900*/  HADD2.F32 R68, -RZ, R71.reuse.H0_H0 ;  /* 0x20000047ff447230 */ /* 0x100fe40000004100 */
[----:B------:R-:W-:Y:S01]  /*8910*/  FMUL R21, R47, R25 ;  /* 0x000000192f157220 */ /* 0x000fe20000400000 */
[----:B------:R-:W-:Y:S01]  /*8920*/  F2FP.F16.F32.PACK_AB R17, R23, R18 ;  /* 0x000000121711723e */ /* 0x000fe200000000ff */
[C---:B------:R-:W-:Y:S01]  /*8930*/  FFMA R20, R49.reuse, R66, R20 ;  /* 0x0000004231147223 */ /* 0x040fe20000000014 */
[----:B------:R-:W-:Y:S02]  /*8940*/  HADD2.F32 R69, -RZ, R71.H1_H1 ;  /* 0x30000047ff457230 */ /* 0x000fe40000004100 */
[----:B------:R-:W-:Y:S01]  /*8950*/  FFMA R21, R49, R67, R21 ;  /* 0x0000004331157223 */ /* 0x000fe20000000015 */
[C---:B------:R-:W-:Y:S01]  /*8960*/  FMUL R22, R47.reuse, R26 ;  /* 0x0000001a2f167220 */ /* 0x040fe20000400000 */
[--C-:B------:R-:W-:Y:S02]  /*8970*/  HADD2.F32 R70, -RZ, R76.reuse.H0_H0 ;  /* 0x2000004cff467230 */ /* 0x100fe40000004100 */
[C---:B------:R-:W-:Y:S01]  /*8980*/  FMUL R27, R47.reuse, R27 ;  /* 0x0000001b2f1b7220 */ /* 0x040fe20000400000 */
[----:B------:R-:W-:Y:S02]  /*8990*/  HADD2.F32 R71, -RZ, R76.H1_H1 ;  /* 0x3000004cff477230 */ /* 0x000fe40000004100 */
[C---:B------:R-:W-:Y:S01]  /*89a0*/  FMUL R24, R47.reuse, R28 ;  /* 0x0000001c2f187220 */ /* 0x040fe20000400000 */
[--C-:B------:R-:W-:Y:S02]  /*89b0*/  HADD2.F32 R72, -RZ, R77.reuse.H0_H0 ;  /* 0x2000004dff487230 */ /* 0x100fe40000004100 */
[----:B------:R-:W-:Y:S01]  /*89c0*/  FMUL R25, R47, R29 ;  /* 0x0000001d2f197220 */ /* 0x000fe20000400000 */
[----:B------:R-:W-:Y:S01]  /*89d0*/  FFMA R22, R49, R68, R22 ;  /* 0x0000004431167223 */ /* 0x000fe20000000016 */
[----:B------:R-:W-:Y:S02]  /*89e0*/  HADD2.F32 R73, -RZ, R77.H1_H1 ;  /* 0x3000004dff497230 */ /* 0x000fe40000004100 */
[----:B------:R-:W-:Y:S01]  /*89f0*/  FMUL R26, R47, R30 ;  /* 0x0000001e2f1a7220 */ /* 0x000fe20000400000 */
[----:B------:R-:W-:Y:S01]  /*8a00*/  FFMA R27, R49, R69, R27 ;  /* 0x00000045311b7223 */ /* 0x000fe2000000001b */
        /* <DEDUP_REMOVED lines=12> */
[----:B------:R-:W-:Y:S01]  /*8ad0*/  FMUL R35, R47, R35 ;  /* 0x000000232f237220 */ /* 0x000fe20000400000 */
[C---:B------:R-:W-:Y:S01]  /*8ae0*/  FFMA R28, R49.reuse, R74, R28 ;  /* 0x0000004a311c7223 */ /* 0x040fe2000000001c */
[C---:B------:R-:W-:Y:S01]  /*8af0*/  FFMA R29, R49.reuse, R75, R29 ;  /* 0x0000004b311d7223 */ /* 0x040fe2000000001d */
[C---:B------:R-:W-:Y:S01]  /*8b00*/  FFMA R30, R49.reuse, R76, R30 ;  /* 0x0000004c311e7223 */ /* 0x040fe2000000001e */
[----:B------:R-:W-:Y:S01]  /*8b10*/  FFMA R35, R49, R77, R35 ;  /* 0x0000004d31237223 */ /* 0x000fe20000000023 */
[----:B------:R-:W-:Y:S02]  /*8b20*/  F2FP.F16.F32.PACK_AB R18, R21, R20 ;  /* 0x000000141512723e */ /* 0x000fe400000000ff */
[----:B------:R-:W-:Y:S02]  /*8b30*/  F2FP.F16.F32.PACK_AB R19, R27, R22 ;  /* 0x000000161b13723e */ /* 0x000fe400000000ff */
[----:B------:R-:W-:Y:S02]  /*8b40*/  F2FP.F16.F32.PACK_AB R24, R25, R24 ;  /* 0x000000181918723e */ /* 0x000fe400000000ff */
[----:B------:R-:W-:Y:S01]  /*8b50*/  F2FP.F16.F32.PACK_AB R25, R31, R26 ;  /* 0x0000001a1f19723e */ /* 0x000fe200000000ff */
[----:B------:R1:W-:Y:S01]  /*8b60*/  STSM.16.M88.4 [R108+0x6000], R16 ;  /* 0x006000106c007844 */ /* 0x0003e20000000200 */
[----:B------:R-:W-:Y:S02]  /*8b70*/  F2FP.F16.F32.PACK_AB R26, R29, R28 ;  /* 0x0000001c1d1a723e */ /* 0x000fe400000000ff */
[----:B------:R-:W-:Y:S05]  /*8b80*/  F2FP.F16.F32.PACK_AB R27, R35, R30 ;  /* 0x0000001e231b723e */ /* 0x000fea00000000ff */
        /* <DEDUP_REMOVED lines=18> */
.L_x_122:
[----:B------:R-:W-:Y:S05]  /*8cb0*/  BSYNC.RECONVERGENT B0 ;  /* 0x0000000000007941 */ /* 0x000fea0003800200 */
.L_x_121:
[----:B------:R-:W-:Y:S01]  /*8cc0*/  BAR.SYNC.DEFER_BLOCKING 0x1, 0x80 ;  /* 0x0042000000007b1d */ /* 0x000fe20000010000 */
[----:B------:R-:W-:Y:S01]  /*8cd0*/  UISETP.NE.AND UP0, UPT, UR49, -0x4, UPT ;  /* 0xfffffffc3100788c */ /* 0x000fe2000bf05270 */
[----:B------:R-:W-:Y:S08]  /*8ce0*/  IADD3 R45, PT, PT, R45, 0x1, RZ ;  /* 0x000000012d2d7810 */ /* 0x000ff00007ffe0ff */
[----:B------:R-:W-:Y:S05]  /*8cf0*/  BRA.U !UP0, `(.L_x_123) ;  /* 0x0000000108287547 */ /* 0x000fea000b800000 */
[----:B------:R-:W-:Y:S01]  /*8d00*/  ISETP.NE.AND P0, PT, R105, RZ, PT ;  /* 0x000000ff6900720c */ /* 0x000fe20003f05270 */
[----:B------:R-:W-:Y:S01]  /*8d10*/  IMAD.U32 R2, RZ, RZ, UR51 ;  /* 0x00000033ff027e24 */ /* 0x000fe2000f8e00ff */
[----:B------:R-:W-:Y:S01]  /*8d20*/  UIADD3 UR51, UPT, UPT, UR51, 0x1, URZ ;  /* 0x0000000133337890 */ /* 0x000fe2000fffe0ff */
[----:B------:R-:W-:Y:S03]  /*8d30*/  IMAD.U32 R0, RZ, RZ, UR37 ;  /* 0x00000025ff007e24 */ /* 0x000fe6000f8e00ff */
[----:B------:R-:W-:Y:S04]  /*8d40*/  UISETP.NE.AND UP0, UPT, UR51, 0x4, UPT ;  /* 0x000000043300788c */ /* 0x000fe8000bf05270 */
[----:B------:R-:W-:Y:S03]  /*8d50*/  USEL UR51, UR51, URZ, UP0 ;  /* 0x000000ff33337287 */ /* 0x000fe60008000000 */
[----:B------:R-:W-:Y:S05]  /*8d60*/  @P0 LEA R2, R2, UR48, 0x3 ;  /* 0x0000003002020c11 */ /* 0x000fea000f8e18ff */
[----:B------:R-:W-:Y:S05]  /*8d70*/  @P0 VIADD R2, R2, 0x40 ;  /* 0x0000004002020836 */ /* 0x000fea0000000000 */
[----:B------:R-:W-:Y:S04]  /*8d80*/  @P0 PRMT R0, R0, 0x654, R2 ;  /* 0x0000065400000816 */ /* 0x000fe80000000002 */
[----:B------:R2:W-:Y:S03]  /*8d90*/  @P0 SYNCS.ARRIVE.TRANS64.RED.A1T0 RZ, [R0+URZ], RZ ;  /* 0x000000ff00ff09a7 */ /* 0x0005e600081004ff */
.L_x_123:
[----:B------:R-:W-:Y:S01]  /*8da0*/  ISETP.NE.AND P2, PT, R102, RZ, PT ;  /* 0x000000ff6600720c */ /* 0x000fe20003f45270 */
[----:B------:R-:W-:Y:S01]  /*8db0*/  UIADD3 UR49, UPT, UPT, UR49, 0x4, URZ ;  /* 0x0000000431317890 */ /* 0x000fe2000fffe0ff */
[----:B------:R-:W-:Y:S01]  /*8dc0*/  ISETP.NE.AND P0, PT, R104, 0x2, PT ;  /* 0x000000026800780c */ /* 0x000fe20003f05270 */
[----:B------:R-:W-:Y:S01]  /*8dd0*/  IMAD.IADD R14, R43, 0x1, R86 ;  /* 0x000000012b0e7824 */ /* 0x000fe200078e0256 */
[----:B------:R-:W-:Y:S01]  /*8de0*/  ISETP.NE.AND P1, PT, R45, 0x4, PT ;  /* 0x000000042d00780c */ /* 0x000fe20003f25270 */
[----:B------:R-:W-:Y:S01]  /*8df0*/  IMAD.IADD R15, R44, 0x1, R87 ;  /* 0x000000012c0f7824 */ /* 0x000fe200078e0257 */
[----:B------:R-:W-:Y:S02]  /*8e00*/  SEL R2, RZ, 0x1, P0 ;  /* 0x00000001ff027807 */ /* 0x000fe40000000000 */
[----:B--2---:R-:W-:Y:S02]  /*8e10*/  SEL R0, RZ, 0x1, P1 ;  /* 0x00000001ff007807 */ /* 0x004fe40000800000 */
[----:B------:R-:W-:Y:S02]  /*8e20*/  LOP3.LUT R96, R96, R2, RZ, 0x3c, !PT ;  /* 0x0000000260607212 */ /* 0x000fe400078e3cff */
[----:B------:R-:W-:Y:S02]  /*8e30*/  LOP3.LUT R97, R97, R0, RZ, 0x3c, !PT ;  /* 0x0000000061617212 */ /* 0x000fe400078e3cff */
[----:B------:R-:W-:Y:S02]  /*8e40*/  @P2 R2UR UR36, R95 ;  /* 0x000000005f2422ca */ /* 0x000fe400000e0000 */
[----:B------:R-:W-:Y:S02]  /*8e50*/  SEL R104, R104, RZ, P0 ;  /* 0x000000ff68687207 */ /* 0x000fe40000000000 */
[----:B------:R-:W-:Y:S01]  /*8e60*/  SEL R45, R45, RZ, P1 ;  /* 0x000000ff2d2d7207 */ /* 0x000fe20000800000 */
[----:B------:R-:W-:Y:S10]  /*8e70*/  @P2 BRA `(.L_x_124) ;  /* 0xffffffc000082947 */ /* 0x000ff4000383ffff */
[----:B------:R-:W-:-:S09]  /*8e80*/  UISETP.NE.AND UP0, UPT, UR50, URZ, UPT ;  /* 0x000000ff3200728c */ /* 0x000fd2000bf05270 */
[----:B------:R-:W-:Y:S05]  /*8e90*/  BRA.U !UP0, `(.L_x_125) ;  /* 0x0000000108487547 */ /* 0x000fea000b800000 */
[----:B------:R-:W2:Y:S02]  /*8ea0*/  LDCU.64 UR4, c[0x0][0x890] ;  /* 0x00011200ff0477ac */ /* 0x000ea40008000a00 */
[----:B--2---:R-:W-:-:S04]  /*8eb0*/  UISETP.NE.U32.AND UP0, UPT, UR4, URZ, UPT ;  /* 0x000000ff0400728c */ /* 0x004fc8000bf05070 */
[----:B------:R-:W-:-:S09]  /*8ec0*/  UISETP.NE.AND.EX UP0, UPT, UR5, URZ, UPT, UP0 ;  /* 0x000000ff0500728c */ /* 0x000fd2000bf05300 */
[----:B------:R-:W-:Y:S05]  /*8ed0*/  BRA.U UP0, `(.L_x_126) ;  /* 0x00000001000c7547 */ /* 0x000fea000b800000 */
[----:B------:R-:W-:-:S13]  /*8ee0*/  FSETP.NEU.AND P0, PT, R49, RZ, PT ;  /* 0x000000ff3100720b */ /* 0x000fda0003f0d000 */
[----:B------:R-:W-:Y:S05]  /*8ef0*/  @!P0 EXIT ;  /* 0x000000000000894d */ /* 0x000fea0003800000 */
[----:B------:R-:W-:Y:S05]  /*8f00*/  BRA `(.L_x_125) ;  /* 0x00000000002c7947 */ /* 0x000fea0003800000 */
.L_x_126:
[----:B------:R-:W-:Y:S01]  /*8f10*/  ISETP.NE.AND P0, PT, R103, RZ, PT ;  /* 0x000000ff6700720c */ /* 0x000fe20003f05270 */
[----:B------:R-:W-:-:S12]  /*8f20*/  BSSY.RECONVERGENT B0, `(.L_x_125) ;  /* 0x0000009000007945 */ /* 0x000fd80003800200 */
[----:B------:R-:W-:Y:S05]  /*8f30*/  @P0 BRA `(.L_x_127) ;  /* 0x0000000000140947 */ /* 0x000fea0003800000 */
[----:B------:R-:W2:Y:S02]  /*8f40*/  LDCU.64 UR4, c[0x0][0x888] ;  /* 0x00011100ff0477ac */ /* 0x000ea40008000a00 */
[----:B--2---:R-:W-:-:S04]  /*8f50*/  ISETP.NE.U32.AND P0, PT, RZ, UR4, PT ;  /* 0x00000004ff007c0c */ /* 0x004fc8000bf05070 */
[----:B------:R-:W-:-:S13]  /*8f60*/  ISETP.NE.AND.EX P0, PT, RZ, UR5, PT, P0 ;  /* 0x00000005ff007c0c */ /* 0x000fda000bf05300 */
[----:B------:R-:W-:Y:S05]  /*8f70*/  @!P0 EXIT ;  /* 0x000000000000894d */ /* 0x000fea0003800000 */
[----:B------:R-:W-:Y:S05]  /*8f80*/  BRA `(.L_x_128) ;  /* 0x0000000000087947 */ /* 0x000fea0003800000 */
.L_x_127:
[----:B------:R-:W-:-:S13]  /*8f90*/  FSETP.NEU.AND P0, PT, R49, RZ, PT ;  /* 0x000000ff3100720b */ /* 0x000fda0003f0d000 */
[----:B------:R-:W-:Y:S05]  /*8fa0*/  @!P0 EXIT ;  /* 0x000000000000894d */ /* 0x000fea0003800000 */
.L_x_128:
[----:B------:R-:W-:Y:S05]  /*8fb0*/  BSYNC.RECONVERGENT B0 ;  /* 0x0000000000007941 */ /* 0x000fea0003800200 */
.L_x_125:
[----:B------:R-:W-:Y:S01]  /*8fc0*/  ULEA UR4, UR51, UR48, 0x3 ;  /* 0x0000003033047291 */ /* 0x000fe2000f8e18ff */
[----:B------:R-:W-:-:S04]  /*8fd0*/  DEPBAR.LE SB0, 0x0 ;  /* 0x000080000000791a */ /* 0x000fc80000000000 */
[----:B------:R-:W-:-:S04]  /*8fe0*/  UIADD3 UR4, UPT, UPT, UR4, 0x40, URZ ;  /* 0x0000004004047890 */ /* 0x000fc8000fffe0ff */
[----:B------:R-:W-:-:S09]  /*8ff0*/  UPRMT UR4, UR37, 0x654, UR4 ;  /* 0x0000065425047896 */ /* 0x000fd20008000004 */
[----:B------:R-:W-:Y:S01]  /*9000*/  SYNCS.ARRIVE.TRANS64.RED.A1T0 RZ, [UR4], RZ ;  /* 0x000000ffffff79a7 */ /* 0x000fe20008100404 */
[----:B------:R-:W-:Y:S05]  /*9010*/  EXIT ;  /* 0x000000000000794d */ /* 0x000fea0003800000 */
.L_x_19:
[----:B--2---:R2:W1:Y:S02]  /*9020*/  SYNCS.PHASECHK.TRANS64.TRYWAIT P0, [R2+URZ+0xe0], R3 ;  /* 0x0000e003020075a7 */ /* 0x00446400080011ff */
[----:B-1----:R-:W-:Y:S05]  /*9030*/  @!P0 NANOSLEEP.SYNCS 0x989680 ;  /* 0x009896800000895d */ /* 0x002fea0003900000 */
[----:B------:R-:W1:Y:S02]  /*9040*/  @!P0 SYNCS.PHASECHK.TRANS64 P0, [R2+URZ+0xe0], R3 ;  /* 0x0000e003020085a7 */ /* 0x000e6400080010ff */
[----:B-1----:R-:W-:Y:S05]  /*9050*/  @!P0 BRA `(.L_x_19) ;  /* 0xfffffffc00f08947 */ /* 0x002fea000383ffff */
[----:B------:R-:W-:Y:S05]  /*9060*/  BRA `(.L_x_129) ;  /* 0xffffff84004c7947 */ /* 0x000fea000383ffff */
.L_x_22:
[----:B-1----:R-:W-:-:S07]  /*9070*/  MOV R2, UR33 ;  /* 0x0000002100027c02 */ /* 0x002fce0008000f00 */
.L_x_130:
[----:B-1----:R1:W2:Y:S02]  /*9080*/  SYNCS.PHASECHK.TRANS64.TRYWAIT P0, [R2+URZ+0x10], R4 ;  /* 0x00001004020075a7 */ /* 0x0022a400080011ff */
[----:B--2---:R-:W-:Y:S05]  /*9090*/  @!P0 NANOSLEEP.SYNCS 0x989680 ;  /* 0x009896800000895d */ /* 0x004fea0003900000 */
[----:B------:R-:W2:Y:S02]  /*90a0*/  @!P0 SYNCS.PHASECHK.TRANS64 P0, [R2+URZ+0x10], R4 ;  /* 0x00001004020085a7 */ /* 0x000ea400080010ff */
[----:B--2---:R-:W-:Y:S05]  /*90b0*/  @!P0 BRA `(.L_x_130) ;  /* 0xfffffffc00f08947 */ /* 0x004fea000383ffff */
[----:B------:R-:W-:Y:S05]  /*90c0*/  BRA `(.L_x_21) ;  /* 0xffffff84009c7947 */ /* 0x000fea000383ffff */
.L_x_28:
[----:B-1----:R-:W-:-:S07]  /*90d0*/  MOV R2, UR33 ;  /* 0x0000002100027c02 */ /* 0x002fce0008000f00 */
.L_x_131:
[----:B-1----:R1:W2:Y:S02]  /*90e0*/  SYNCS.PHASECHK.TRANS64.TRYWAIT P0, [R2+URZ+0x10], R4 ;  /* 0x00001004020075a7 */ /* 0x0022a400080011ff */
[----:B--2---:R-:W-:Y:S05]  /*90f0*/  @!P0 NANOSLEEP.SYNCS 0x989680 ;  /* 0x009896800000895d */ /* 0x004fea0003900000 */
[----:B------:R-:W2:Y:S02]  /*9100*/  @!P0 SYNCS.PHASECHK.TRANS64 P0, [R2+URZ+0x10], R4 ;  /* 0x00001004020085a7 */ /* 0x000ea400080010ff */
[----:B--2---:R-:W-:Y:S05]  /*9110*/  @!P0 BRA `(.L_x_131) ;  /* 0xfffffffc00f08947 */ /* 0x004fea000383ffff */
[----:B------:R-:W-:Y:S05]  /*9120*/  BRA `(.L_x_27) ;  /* 0xffffff8800747947 */ /* 0x000fea000383ffff */
.L_x_32:
[----:B-1----:R1:W2:Y:S02]  /*9130*/  SYNCS.PHASECHK.TRANS64.TRYWAIT P0, [R2+URZ+0x70], R3 ;  /* 0x00007003020075a7 */ /* 0x0022a400080011ff */
[----:B--2---:R-:W-:Y:S05]  /*9140*/  @!P0 NANOSLEEP.SYNCS 0x989680 ;  /* 0x009896800000895d */ /* 0x004fea0003900000 */
[----:B------:R-:W2:Y:S02]  /*9150*/  @!P0 SYNCS.PHASECHK.TRANS64 P0, [R2+URZ+0x70], R3 ;  /* 0x00007003020085a7 */ /* 0x000ea400080010ff */
[----:B--2---:R-:W-:Y:S05]  /*9160*/  @!P0 BRA `(.L_x_32) ;  /* 0xfffffffc00f08947 */ /* 0x004fea000383ffff */
[----:B------:R-:W-:Y:S05]  /*9170*/  BRA `(.L_x_132) ;  /* 0xffffff8c002c7947 */ /* 0x000fea000383ffff */
.L_x_36:
[----:B----4-:R-:W-:-:S07]  /*9180*/  MOV R0, UR4 ;  /* 0x0000000400007c02 */ /* 0x010fce0008000f00 */
.L_x_133:
[----:B-1----:R1:W2:Y:S02]  /*9190*/  SYNCS.PHASECHK.TRANS64.TRYWAIT P0, [R0+URZ], R2 ;  /* 0x00000002000075a7 */ /* 0x0022a400080011ff */
[----:B--2---:R-:W-:Y:S05]  /*91a0*/  @!P0 NANOSLEEP.SYNCS 0x989680 ;  /* 0x009896800000895d */ /* 0x004fea0003900000 */
[----:B------:R-:W2:Y:S02]  /*91b0*/  @!P0 SYNCS.PHASECHK.TRANS64 P0, [R0+URZ], R2 ;  /* 0x00000002000085a7 */ /* 0x000ea400080010ff */
[----:B--2---:R-:W-:Y:S05]  /*91c0*/  @!P0 BRA `(.L_x_133) ;  /* 0xfffffffc00f08947 */ /* 0x004fea000383ffff */
[----:B------:R-:W-:Y:S05]  /*91d0*/  BRA `(.L_x_134) ;  /* 0xffffff90009c7947 */ /* 0x000fea000383ffff */
.L_x_39:
[----:B-1----:R1:W2:Y:S02]  /*91e0*/  SYNCS.PHASECHK.TRANS64.TRYWAIT P0, [R0+URZ+0xd0], R4 ;  /* 0x0000d004000075a7 */ /* 0x0022a400080011ff */
[----:B--2---:R-:W-:Y:S05]  /*91f0*/  @!P0 NANOSLEEP.SYNCS 0x989680 ;  /* 0x009896800000895d */ /* 0x004fea0003900000 */
[----:B------:R-:W2:Y:S02]  /*9200*/  @!P0 SYNCS.PHASECHK.TRANS64 P0, [R0+URZ+0xd0], R4 ;  /* 0x0000d004000085a7 */ /* 0x000ea400080010ff */
[----:B--2---:R-:W-:Y:S05]  /*9210*/  @!P0 BRA `(.L_x_39) ;  /* 0xfffffffc00f08947 */ /* 0x004fea000383ffff */
[----:B------:R-:W-:Y:S05]  /*9220*/  BRA `(.L_x_135) ;  /* 0xffffff9000f87947 */ /* 0x000fea000383ffff */
.L_x_40:
[----:B------:R-:W-:-:S07]  /*9230*/  MOV R0, UR5 ;  /* 0x0000000500007c02 */ /* 0x000fce0008000f00 */
.L_x_136:
[----:B-1----:R1:W2:Y:S02]  /*9240*/  SYNCS.PHASECHK.TRANS64.TRYWAIT P0, [R0+URZ+0x80], R5 ;  /* 0x00008005000075a7 */ /* 0x0022a400080011ff */
[----:B--2---:R-:W-:Y:S05]  /*9250*/  @!P0 NANOSLEEP.SYNCS 0x989680 ;  /* 0x009896800000895d */ /* 0x004fea0003900000 */
[----:B------:R-:W2:Y:S02]  /*9260*/  @!P0 SYNCS.PHASECHK.TRANS64 P0, [R0+URZ+0x80], R5 ;  /* 0x00008005000085a7 */ /* 0x000ea400080010ff */
[----:B--2---:R-:W-:Y:S05]  /*9270*/  @!P0 BRA `(.L_x_136) ;  /* 0xfffffffc00f08947 */ /* 0x004fea000383ffff */
[----:B------:R-:W-:Y:S05]  /*9280*/  BRA `(.L_x_137) ;  /* 0xffffff9400087947 */ /* 0x000fea000383ffff */
.L_x_41:
[----:B-1----:R1:W2:Y:S02]  /*9290*/  SYNCS.PHASECHK.TRANS64.TRYWAIT P1, [R0+URZ+0x70], R4 ;  /* 0x00007004000075a7 */ /* 0x0022a400080211ff */
[----:B--2---:R-:W-:Y:S05]  /*92a0*/  @!P1 NANOSLEEP.SYNCS 0x989680 ;  /* 0x009896800000995d */ /* 0x004fea0003900000 */
[----:B------:R-:W2:Y:S02]  /*92b0*/  @!P1 SYNCS.PHASECHK.TRANS64 P1, [R0+URZ+0x70], R4 ;  /* 0x00007004000095a7 */ /* 0x000ea400080210ff */
[----:B--2---:R-:W-:Y:S05]  /*92c0*/  @!P1 BRA `(.L_x_41) ;  /* 0xfffffffc00f09947 */ /* 0x004fea000383ffff */
[----:B------:R-:W-:Y:S05]  /*92d0*/  BRA `(.L_x_138) ;  /* 0xffffff9400387947 */ /* 0x000fea000383ffff */
.L_x_44:
[----:B------:R-:W-:-:S07]  /*92e0*/  MOV R0, UR5 ;  /* 0x0000000500007c02 */ /* 0x000fce0008000f00 */
.L_x_139:
[----:B-1----:R1:W2:Y:S02]  /*92f0*/  SYNCS.PHASECHK.TRANS64.TRYWAIT P0, [R0+URZ+0x80], R2 ;  /* 0x00008002000075a7 */ /* 0x0022a400080011ff */
[----:B--2---:R-:W-:Y:S05]  /*9300*/  @!P0 NANOSLEEP.SYNCS 0x989680 ;  /* 0x009896800000895d */ /* 0x004fea0003900000 */
[----:B------:R-:W2:Y:S02]  /*9310*/  @!P0 SYNCS.PHASECHK.TRANS64 P0, [R0+URZ+0x80], R2 ;  /* 0x00008002000085a7 */ /* 0x000ea400080010ff */
[----:B--2---:R-:W-:Y:S05]  /*9320*/  @!P0 BRA `(.L_x_139) ;  /* 0xfffffffc00f08947 */ /* 0x004fea000383ffff */
[----:B------:R-:W-:Y:S05]  /*9330*/  BRA `(.L_x_43) ;  /* 0xffffff94008c7947 */ /* 0x000fea000383ffff */
.L_x_51:
[----:B-1----:R1:W2:Y:S02]  /*9340*/  SYNCS.PHASECHK.TRANS64.TRYWAIT P1, [R0+URZ+0x70], R2 ;  /* 0x00007002000075a7 */ /* 0x0022a400080211ff */
[----:B--2---:R-:W-:Y:S05]  /*9350*/  @!P1 NANOSLEEP.SYNCS 0x989680 ;  /* 0x009896800000995d */ /* 0x004fea0003900000 */
[----:B------:R-:W2:Y:S02]  /*9360*/  @!P1 SYNCS.PHASECHK.TRANS64 P1, [R0+URZ+0x70], R2 ;  /* 0x00007002000095a7 */ /* 0x000ea400080210ff */
[----:B--2---:R-:W-:Y:S05]  /*9370*/  @!P1 BRA `(.L_x_51) ;  /* 0xfffffffc00f09947 */ /* 0x004fea000383ffff */
[----:B------:R-:W-:Y:S05]  /*9380*/  BRA `(.L_x_140) ;  /* 0xffffff9c001c7947 */ /* 0x000fea000383ffff */
.L_x_52:
[----:B------:R-:W-:-:S07]  /*9390*/  MOV R2, UR6 ;  /* 0x0000000600027c02 */ /* 0x000fce0008000f00 */
.L_x_141:
[----:B-1----:R1:W2:Y:S02]  /*93a0*/  SYNCS.PHASECHK.TRANS64.TRYWAIT P0, [R2+URZ+0xb0], R0 ;  /* 0x0000b000020075a7 */ /* 0x0022a400080011ff */
[----:B--2---:R-:W-:Y:S05]  /*93b0*/  @!P0 NANOSLEEP.SYNCS 0x989680 ;  /* 0x009896800000895d */ /* 0x004fea0003900000 */
[----:B------:R-:W2:Y:S02]  /*93c0*/  @!P0 SYNCS.PHASECHK.TRANS64 P0, [R2+URZ+0xb0], R0 ;  /* 0x0000b000020085a7 */ /* 0x000ea400080010ff */
[----:B--2---:R-:W-:Y:S05]  /*93d0*/  @!P0 BRA `(.L_x_141) ;  /* 0xfffffffc00f08947 */ /* 0x004fea000383ffff */
[----:B------:R-:W-:Y:S05]  /*93e0*/  BRA `(.L_x_142) ;  /* 0xffffff9c006c7947 */ /* 0x000fea000383ffff */
.L_x_55:
[----:B------:R-:W-:Y:S07]  /*93f0*/  MOV R0, UR11 ;  /* 0x0000000b00007c02 */ /* 0x000fee0008000f00 */
.L_x_143:
[----:B-1----:R1:W2:Y:S02]  /*9400*/  SYNCS.PHASECHK.TRANS64.TRYWAIT P0, [R0+URZ], R2 ;  /* 0x00000002000075a7 */ /* 0x0022a400080011ff */
[----:B--2---:R-:W-:Y:S05]  /*9410*/  @!P0 NANOSLEEP.SYNCS 0x989680 ;  /* 0x009896800000895d */ /* 0x004fea0003900000 */
[----:B------:R-:W2:Y:S02]  /*9420*/  @!P0 SYNCS.PHASECHK.TRANS64 P0, [R0+URZ], R2 ;  /* 0x00000002000085a7 */ /* 0x000ea400080010ff */
[----:B--2---:R-:W-:Y:S05]  /*9430*/  @!P0 BRA `(.L_x_143) ;  /* 0xfffffffc00f08947 */ /* 0x004fea000383ffff */
[----:B------:R-:W-:Y:S05]  /*9440*/  BRA `(.L_x_54) ;  /* 0xffffff9c00887947 */ /* 0x000fea000383ffff */
.L_x_58:
[----:B------:R-:W-:-:S07]  /*9450*/  MOV R0, UR6 ;  /* 0x0000000600007c02 */ /* 0x000fce0008000f00 */
.L_x_144:
[----:B--2---:R2:W4:Y:S02]  /*9460*/  SYNCS.PHASECHK.TRANS64.TRYWAIT P0, [R0+URZ], R2 ;  /* 0x00000002000075a7 */ /* 0x00452400080011ff */
[----:B----4-:R-:W-:Y:S05]  /*9470*/  @!P0 NANOSLEEP.SYNCS 0x989680 ;  /* 0x009896800000895d */ /* 0x010fea0003900000 */
[----:B------:R-:W4:Y:S02]  /*9480*/  @!P0 SYNCS.PHASECHK.TRANS64 P0, [R0+URZ], R2 ;  /* 0x00000002000085a7 */ /* 0x000f2400080010ff */
[----:B----4-:R-:W-:Y:S05]  /*9490*/  @!P0 BRA `(.L_x_144) ;  /* 0xfffffffc00f08947 */ /* 0x010fea000383ffff */
[----:B------:R-:W-:Y:S05]  /*94a0*/  BRA `(.L_x_145) ;  /* 0xffffffa000b47947 */ /* 0x000fea000383ffff */
.L_x_59:
[----:B------:R-:W-:-:S07]  /*94b0*/  MOV R0, UR6 ;  /* 0x0000000600007c02 */ /* 0x000fce0008000f00 */
.L_x_146:
[----:B-1----:R1:W2:Y:S02]  /*94c0*/  SYNCS.PHASECHK.TRANS64.TRYWAIT P0, [R0+URZ], R3 ;  /* 0x00000003000075a7 */ /* 0x0022a400080011ff */
[----:B--2---:R-:W-:Y:S05]  /*94d0*/  @!P0 NANOSLEEP.SYNCS 0x989680 ;  /* 0x009896800000895d */ /* 0x004fea0003900000 */
[----:B------:R-:W2:Y:S02]  /*94e0*/  @!P0 SYNCS.PHASECHK.TRANS64 P0, [R0+URZ], R3 ;  /* 0x00000003000085a7 */ /* 0x000ea400080010ff */
[----:B--2---:R-:W-:Y:S05]  /*94f0*/  @!P0 BRA `(.L_x_146) ;  /* 0xfffffffc00f08947 */ /* 0x004fea000383ffff */
[----:B------:R-:W-:Y:S05]  /*9500*/  BRA `(.L_x_147) ;  /* 0xffffffa000c07947 */ /* 0x000fea000383ffff */
.L_x_60:
[----:B------:R-:W-:-:S07]  /*9510*/  MOV R0, UR6 ;  /* 0x0000000600007c02 */ /* 0x000fce0008000f00 */
.L_x_148:
[----:B-1----:R1:W2:Y:S02]  /*9520*/  SYNCS.PHASECHK.TRANS64.TRYWAIT P0, [R0+URZ], R3 ;  /* 0x00000003000075a7 */ /* 0x0022a400080011ff */
[----:B--2---:R-:W-:Y:S05]  /*9530*/  @!P0 NANOSLEEP.SYNCS 0x989680 ;  /* 0x009896800000895d */ /* 0x004fea0003900000 */
[----:B------:R-:W2:Y:S02]  /*9540*/  @!P0 SYNCS.PHASECHK.TRANS64 P0, [R0+URZ], R3 ;  /* 0x00000003000085a7 */ /* 0x000ea400080010ff */
[----:B--2---:R-:W-:Y:S05]  /*9550*/  @!P0 BRA `(.L_x_148) ;  /* 0xfffffffc00f08947 */ /* 0x004fea000383ffff */
[----:B------:R-:W-:Y:S05]  /*9560*/  BRA `(.L_x_149) ;  /* 0xffffffa000cc7947 */ /* 0x000fea000383ffff */
.L_x_61:
[----:B-1----:R-:W-:-:S07]  /*9570*/  MOV R0, UR7 ;  /* 0x0000000700007c02 */ /* 0x002fce0008000f00 */
.L_x_150:
[----:B-1----:R1:W2:Y:S02]  /*9580*/  SYNCS.PHASECHK.TRANS64.TRYWAIT P0, [R0+URZ], R2 ;  /* 0x00000002000075a7 */ /* 0x0022a400080011ff */
[----:B--2---:R-:W-:Y:S05]  /*9590*/  @!P0 NANOSLEEP.SYNCS 0x989680 ;  /* 0x009896800000895d */ /* 0x004fea0003900000 */
[----:B------:R-:W2:Y:S02]  /*95a0*/  @!P0 SYNCS.PHASECHK.TRANS64 P0, [R0+URZ], R2 ;  /* 0x00000002000085a7 */ /* 0x000ea400080010ff */
[----:B--2---:R-:W-:Y:S05]  /*95b0*/  @!P0 BRA `(.L_x_150) ;  /* 0xfffffffc00f08947 */ /* 0x004fea000383ffff */
[----:B------:R-:W-:Y:S05]  /*95c0*/  BRA `(.L_x_151) ;  /* 0xffffffa000d87947 */ /* 0x000fea000383ffff */
.L_x_66:
[----:B--2---:R2:W3:Y:S02]  /*95d0*/  SYNCS.PHASECHK.TRANS64.TRYWAIT P0, [R0+URZ+0x70], R2 ;  /* 0x00007002000075a7 */ /* 0x0044e400080011ff */
[----:B---3--:R-:W-:Y:S05]  /*95e0*/  @!P0 NANOSLEEP.SYNCS 0x989680 ;  /* 0x009896800000895d */ /* 0x008fea0003900000 */
[----:B------:R-:W3:Y:S02]  /*95f0*/  @!P0 SYNCS.PHASECHK.TRANS64 P0, [R0+URZ+0x70], R2 ;  /* 0x00007002000085a7 */ /* 0x000ee400080010ff */
[----:B---3--:R-:W-:Y:S05]  /*9600*/  @!P0 BRA `(.L_x_66) ;  /* 0xfffffffc00f08947 */ /* 0x008fea000383ffff */
[----:B------:R-:W-:Y:S05]  /*9610*/  BRA `(.L_x_152) ;  /* 0xffffffa400e47947 */ /* 0x000fea000383ffff */
.L_x_69:
[----:B------:R-:W-:Y:S07]  /*9620*/  MOV R0, UR7 ;  /* 0x0000000700007c02 */ /* 0x000fee0008000f00 */
.L_x_153:
[----:B--2---:R2:W3:Y:S02]  /*9630*/  SYNCS.PHASECHK.TRANS64.TRYWAIT P0, [R0+URZ+0x68], R2 ;  /* 0x00006802000075a7 */ /* 0x0044e400080011ff */
[----:B---3--:R-:W-:Y:S05]  /*9640*/  @!P0 NANOSLEEP.SYNCS 0x989680 ;  /* 0x009896800000895d */ /* 0x008fea0003900000 */
[----:B------:R-:W3:Y:S02]  /*9650*/  @!P0 SYNCS.PHASECHK.TRANS64 P0, [R0+URZ+0x68], R2 ;  /* 0x00006802000085a7 */ /* 0x000ee400080010ff */
[----:B---3--:R-:W-:Y:S05]  /*9660*/  @!P0 BRA `(.L_x_153) ;  /* 0xfffffffc00f08947 */ /* 0x008fea000383ffff */
[----:B------:R-:W-:Y:S05]  /*9670*/  BRA `(.L_x_68) ;  /* 0xffffffa800c47947 */ /* 0x000fea000383ffff */
.L_x_72:
[----:B------:R-:W-:Y:S07]  /*9680*/  MOV R0, UR7 ;  /* 0x0000000700007c02 */ /* 0x000fee0008000f00 */
.L_x_154:
[----:B-1----:R1:W2:Y:S02]  /*9690*/  SYNCS.PHASECHK.TRANS64.TRYWAIT P0, [R0+URZ+0x40], R14 ;  /* 0x0000400e000075a7 */ /* 0x0022a400080011ff */
[----:B--2---:R-:W-:Y:S05]  /*96a0*/  @!P0 NANOSLEEP.SYNCS 0x989680 ;  /* 0x009896800000895d */ /* 0x004fea0003900000 */
[----:B------:R-:W2:Y:S02]  /*96b0*/  @!P0 SYNCS.PHASECHK.TRANS64 P0, [R0+URZ+0x40], R14 ;  /* 0x0000400e000085a7 */ /* 0x000ea400080010ff */
[----:B--2---:R-:W-:Y:S05]  /*96c0*/  @!P0 BRA `(.L_x_154) ;  /* 0xfffffffc00f08947 */ /* 0x004fea000383ffff */
[----:B------:R-:W-:Y:S05]  /*96d0*/  BRA `(.L_x_155) ;  /* 0xffffffac003c7947 */ /* 0x000fea000383ffff */
.L_x_73:
[----:B------:R-:W-:Y:S07]  /*96e0*/  MOV R0, UR7 ;  /* 0x0000000700007c02 */ /* 0x000fee0008000f00 */
.L_x_156:
[----:B-1----:R1:W2:Y:S02]  /*96f0*/  SYNCS.PHASECHK.TRANS64.TRYWAIT P0, [R0+URZ+0x48], R14 ;  /* 0x0000480e000075a7 */ /* 0x0022a400080011ff */
[----:B--2---:R-:W-:Y:S05]  /*9700*/  @!P0 NANOSLEEP.SYNCS 0x989680 ;  /* 0x009896800000895d */ /* 0x004fea0003900000 */
[----:B------:R-:W2:Y:S02]  /*9710*/  @!P0 SYNCS.PHASECHK.TRANS64 P0, [R0+URZ+0x48], R14 ;  /* 0x0000480e000085a7 */ /* 0x000ea400080010ff */
[----:B--2---:R-:W-:Y:S05]  /*9720*/  @!P0 BRA `(.L_x_156) ;  /* 0xfffffffc00f08947 */ /* 0x004fea000383ffff */
[----:B------:R-:W-:Y:S05]  /*9730*/  BRA `(.L_x_157) ;  /* 0xffffffac00747947 */ /* 0x000fea000383ffff */
.L_x_74:
[----:B------:R-:W-:Y:S07]  /*9740*/  MOV R0, UR7 ;  /* 0x0000000700007c02 */ /* 0x000fee0008000f00 */
.L_x_158:
[----:B-1----:R1:W2:Y:S02]  /*9750*/  SYNCS.PHASECHK.TRANS64.TRYWAIT P0, [R0+URZ+0x50], R14 ;  /* 0x0000500e000075a7 */ /* 0x0022a400080011ff */
[----:B--2---:R-:W-:Y:S05]  /*9760*/  @!P0 NANOSLEEP.SYNCS 0x989680 ;  /* 0x009896800000895d */ /* 0x004fea0003900000 */
[----:B------:R-:W2:Y:S02]  /*9770*/  @!P0 SYNCS.PHASECHK.TRANS64 P0, [R0+URZ+0x50], R14 ;  /* 0x0000500e000085a7 */ /* 0x000ea400080010ff */
[----:B--2---:R-:W-:Y:S05]  /*9780*/  @!P0 BRA `(.L_x_158) ;  /* 0xfffffffc00f08947 */ /* 0x004fea000383ffff */
[----:B------:R-:W-:Y:S05]  /*9790*/  BRA `(.L_x_159) ;  /* 0xffffffac00b87947 */ /* 0x000fea000383ffff */
.L_x_75:
[----:B------:R-:W-:Y:S07]  /*97a0*/  MOV R0, UR7 ;  /* 0x0000000700007c02 */ /* 0x000fee0008000f00 */
.L_x_160:
[----:B-1----:R1:W2:Y:S02]  /*97b0*/  SYNCS.PHASECHK.TRANS64.TRYWAIT P0, [R0+URZ+0x58], R14 ;  /* 0x0000580e000075a7 */ /* 0x0022a400080011ff */
[----:B--2---:R-:W-:Y:S05]  /*97c0*/  @!P0 NANOSLEEP.SYNCS 0x989680 ;  /* 0x009896800000895d */ /* 0x004fea0003900000 */
[----:B------:R-:W2:Y:S02]  /*97d0*/  @!P0 SYNCS.PHASECHK.TRANS64 P0, [R0+URZ+0x58], R14 ;  /* 0x0000580e000085a7 */ /* 0x000ea400080010ff */
[----:B--2---:R-:W-:Y:S05]  /*97e0*/  @!P0 BRA `(.L_x_160) ;  /* 0xfffffffc00f08947 */ /* 0x004fea000383ffff */
[----:B------:R-:W-:Y:S05]  /*97f0*/  BRA `(.L_x_161) ;  /* 0xffffffb0003c7947 */ /* 0x000fea000383ffff */
.L_x_77:
[----:B------:R-:W-:-:S07]  /*9800*/  MOV R0, UR7 ;  /* 0x0000000700007c02 */ /* 0x000fce0008000f00 */
.L_x_162:
[----:B-1----:R1:W3:Y:S02]  /*9810*/  SYNCS.PHASECHK.TRANS64.TRYWAIT P0, [R0+URZ+0x40], R2 ;  /* 0x00004002000075a7 */ /* 0x0022e400080011ff */
[----:B---3--:R-:W-:Y:S05]  /*9820*/  @!P0 NANOSLEEP.SYNCS 0x989680 ;  /* 0x009896800000895d */ /* 0x008fea0003900000 */
[----:B------:R-:W3:Y:S02]  /*9830*/  @!P0 SYNCS.PHASECHK.TRANS64 P0, [R0+URZ+0x40], R2 ;  /* 0x00004002000085a7 */ /* 0x000ee400080010ff */
[----:B---3--:R-:W-:Y:S05]  /*9840*/  @!P0 BRA `(.L_x_162) ;  /* 0xfffffffc00f08947 */ /* 0x008fea000383ffff */
[----:B------:R-:W-:Y:S05]  /*9850*/  BRA `(.L_x_163) ;  /* 0xffffffb000ac7947 */ /* 0x000fea000383ffff */
.L_x_78:
[----:B-1----:R-:W-:-:S07]  /*9860*/  MOV R0, UR7 ;  /* 0x0000000700007c02 */ /* 0x002fce0008000f00 */
.L_x_164:
[----:B-1----:R1:W3:Y:S02]  /*9870*/  SYNCS.PHASECHK.TRANS64.TRYWAIT P0, [R0+URZ+0x48], R2 ;  /* 0x00004802000075a7 */ /* 0x0022e400080011ff */
[----:B---3--:R-:W-:Y:S05]  /*9880*/  @!P0 NANOSLEEP.SYNCS 0x989680 ;  /* 0x009896800000895d */ /* 0x008fea0003900000 */
[----:B------:R-:W3:Y:S02]  /*9890*/  @!P0 SYNCS.PHASECHK.TRANS64 P0, [R0+URZ+0x48], R2 ;  /* 0x00004802000085a7 */ /* 0x000ee400080010ff */
[----:B---3--:R-:W-:Y:S05]  /*98a0*/  @!P0 BRA `(.L_x_164) ;  /* 0xfffffffc00f08947 */ /* 0x008fea000383ffff */
[----:B------:R-:W-:Y:S05]  /*98b0*/  BRA `(.L_x_165) ;  /* 0xffffffb0009c7947 */ /* 0x000fea000383ffff */
.L_x_79:
[----:B-1----:R-:W-:-:S07]  /*98c0*/  MOV R0, UR7 ;  /* 0x0000000700007c02 */ /* 0x002fce0008000f00 */
.L_x_166:
[----:B-1----:R1:W3:Y:S02]  /*98d0*/  SYNCS.PHASECHK.TRANS64.TRYWAIT P0, [R0+URZ+0x50], R2 ;  /* 0x00005002000075a7 */ /* 0x0022e400080011ff */
[----:B---3--:R-:W-:Y:S05]  /*98e0*/  @!P0 NANOSLEEP.SYNCS 0x989680 ;  /* 0x009896800000895d */ /* 0x008fea0003900000 */
[----:B------:R-:W3:Y:S02]  /*98f0*/  @!P0 SYNCS.PHASECHK.TRANS64 P0, [R0+URZ+0x50], R2 ;  /* 0x00005002000085a7 */ /* 0x000ee400080010ff */
[----:B---3--:R-:W-:Y:S05]  /*9900*/  @!P0 BRA `(.L_x_166) ;  /* 0xfffffffc00f08947 */ /* 0x008fea000383ffff */
[----:B------:R-:W-:Y:S05]  /*9910*/  BRA `(.L_x_167) ;  /* 0xffffffb0008c7947 */ /* 0x000fea000383ffff */
.L_x_81:
[----:B--2---:R2:W4:Y:S02]  /*9920*/  SYNCS.PHASECHK.TRANS64.TRYWAIT P0, [R0+URZ+0x70], R2 ;  /* 0x00007002000075a7 */ /* 0x00452400080011ff */
[----:B----4-:R-:W-:Y:S05]  /*9930*/  @!P0 NANOSLEEP.SYNCS 0x989680 ;  /* 0x009896800000895d */ /* 0x010fea0003900000 */
[----:B------:R-:W4:Y:S02]  /*9940*/  @!P0 SYNCS.PHASECHK.TRANS64 P0, [R0+URZ+0x70], R2 ;  /* 0x00007002000085a7 */ /* 0x000f2400080010ff */
[----:B----4-:R-:W-:Y:S05]  /*9950*/  @!P0 BRA `(.L_x_81) ;  /* 0xfffffffc00f08947 */ /* 0x010fea000383ffff */
[----:B------:R-:W-:Y:S05]  /*9960*/  BRA `(.L_x_168) ;  /* 0xffffffb400607947 */ /* 0x000fea000383ffff */
.L_x_92:
[----:B-1----:R-:W-:Y:S04]  /*9970*/  MOV R0, UR48 ;  /* 0x0000003000007c02 */ /* 0x002fe80008000f00 */
[----:B------:R1:W3:Y:S03]  /*9980*/  SYNCS.PHASECHK.TRANS64.TRYWAIT P1, [R0+URZ+0x20], R3 ;  /* 0x00002003000075a7 */ /* 0x0002e600080211ff */
[----:B---3--:R-:W-:Y:S05]  /*9990*/  @!P1 NANOSLEEP.SYNCS 0x989680 ;  /* 0x009896800000995d */ /* 0x008fea0003900000 */
[----:B------:R-:W3:Y:S02]  /*99a0*/  @!P1 SYNCS.PHASECHK.TRANS64 P1, [R0+URZ+0x20], R3 ;  /* 0x00002003000095a7 */ /* 0x000ee400080210ff */
[----:B---3--:R-:W-:Y:S05]  /*99b0*/  @!P1 BRA `(.L_x_92) ;  /* 0xfffffffc00ec9947 */ /* 0x008fea000383ffff */
[----:B------:R-:W-:Y:S05]  /*99c0*/  BRA `(.L_x_91) ;  /* 0xffffffc000987947 */ /* 0x000fea000383ffff */
.L_x_94:
[----:B-1----:R1:W2:Y:S02]  /*99d0*/  SYNCS.PHASECHK.TRANS64.TRYWAIT P0, [R64+URZ+0x90], R2 ;  /* 0x00009002400075a7 */ /* 0x0022a400080011ff */
[----:B--2---:R-:W-:Y:S05]  /*99e0*/  @!P0 NANOSLEEP.SYNCS 0x989680 ;  /* 0x009896800000895d */ /* 0x004fea0003900000 */
[----:B------:R-:W2:Y:S02]  /*99f0*/  @!P0 SYNCS.PHASECHK.TRANS64 P0, [R64+URZ+0x90], R2 ;  /* 0x00009002400085a7 */ /* 0x000ea400080010ff */
[----:B--2---:R-:W-:Y:S05]  /*9a00*/  @!P0 BRA `(.L_x_94) ;  /* 0xfffffffc00f08947 */ /* 0x004fea000383ffff */
[----:B------:R-:W-:Y:S05]  /*9a10*/  BRA `(.L_x_93) ;  /* 0xffffffc000c47947 */ /* 0x000fea000383ffff */
.L_x_103:
[----:B--2---:R2:W3:Y:S02]  /*9a20*/  SYNCS.PHASECHK.TRANS64.TRYWAIT P0, [R2+URZ+0x20], R0 ;  /* 0x00002000020075a7 */ /* 0x0044e400080011ff */
[----:B---3--:R-:W-:Y:S05]  /*9a30*/  @!P0 NANOSLEEP.SYNCS 0x989680 ;  /* 0x009896800000895d */ /* 0x008fea0003900000 */
[----:B------:R-:W3:Y:S02]  /*9a40*/  @!P0 SYNCS.PHASECHK.TRANS64 P0, [R2+URZ+0x20], R0 ;  /* 0x00002000020085a7 */ /* 0x000ee400080010ff */
[----:B---3--:R-:W-:Y:S05]  /*9a50*/  @!P0 BRA `(.L_x_103) ;  /* 0xfffffffc00f08947 */ /* 0x008fea000383ffff */
[----:B------:R-:W-:Y:S05]  /*9a60*/  BRA `(.L_x_102) ;  /* 0xffffffcc00a87947 */ /* 0x000fea000383ffff */
.L_x_111:
[----:B--2---:R2:W3:Y:S02]  /*9a70*/  SYNCS.PHASECHK.TRANS64.TRYWAIT P0, [R0+URZ+0x20], R5 ;  /* 0x00002005000075a7 */ /* 0x0044e400080011ff */
[----:B---3--:R-:W-:Y:S05]  /*9a80*/  @!P0 NANOSLEEP.SYNCS 0x989680 ;  /* 0x009896800000895d */ /* 0x008fea0003900000 */
[----:B------:R-:W3:Y:S02]  /*9a90*/  @!P0 SYNCS.PHASECHK.TRANS64 P0, [R0+URZ+0x20], R5 ;  /* 0x00002005000085a7 */ /* 0x000ee400080010ff */
[----:B---3--:R-:W-:Y:S05]  /*9aa0*/  @!P0 BRA `(.L_x_111) ;  /* 0xfffffffc00f08947 */ /* 0x008fea000383ffff */
[----:B------:R-:W-:Y:S05]  /*9ab0*/  BRA `(.L_x_110) ;  /* 0xffffffd800ac7947 */ /* 0x000fea000383ffff */
.L_x_119:
[----:B--2---:R2:W3:Y:S02]  /*9ac0*/  SYNCS.PHASECHK.TRANS64.TRYWAIT P0, [R2+URZ+0x20], R0 ;  /* 0x00002000020075a7 */ /* 0x0044e400080011ff */
[----:B---3--:R-:W-:Y:S05]  /*9ad0*/  @!P0 NANOSLEEP.SYNCS 0x989680 ;  /* 0x009896800000895d */ /* 0x008fea0003900000 */
[----:B------:R-:W3:Y:S02]  /*9ae0*/  @!P0 SYNCS.PHASECHK.TRANS64 P0, [R2+URZ+0x20], R0 ;  /* 0x00002000020085a7 */ /* 0x000ee400080010ff */
[----:B---3--:R-:W-:Y:S05]  /*9af0*/  @!P0 BRA `(.L_x_119) ;  /* 0xfffffffc00f08947 */ /* 0x008fea000383ffff */
[----:B------:R-:W-:Y:S05]  /*9b00*/  BRA `(.L_x_118) ;  /* 0xffffffe400b07947 */ /* 0x000fea000383ffff */
        .weak           $__internal_0_$__cuda_sm10x_tcgen05_guardrail_trap_col_being_dealloced_not_returned_by_alloc
        .type           $__internal_0_$__cuda_sm10x_tcgen05_guardrail_trap_col_being_dealloced_not_returned_by_alloc,@function
        .size           $__internal_0_$__cuda_sm10x_tcgen05_guardrail_trap_col_being_dealloced_not_returned_by_alloc,($__internal_1_$__cuda_sm10x_tcgen05_guardrail_trap_phase_invalid_during_alloc - $__internal_0_$__cuda_sm10x_tcgen05_guardrail_trap_col_being_dealloced_not_returned_by_alloc)
$__internal_0_$__cuda_sm10x_tcgen05_guardrail_trap_col_being_dealloced_not_returned_by_alloc:
[----:B------:R-:W-:Y:S05]  /*9b10*/  BPT.TRAP 0x1 ;  /* 0x000000040000795c */ /* 0x000fea0000300000 */
[----:B------:R-:W-:-:S04]  /*9b20*/  HFMA2 R3, -RZ, RZ, 0, 0 ;  /* 0x00000000ff037431 */ /* 0x000fc800000001ff */
[----:B------:R-:W-:Y:S05]  /*9b30*/  RET.REL.NODEC R2 `(_ZN7cutlass13device_kernelINS_4gemm6kernel13GemmUniversalIN4cute5tupleIJiiiiEEENS1_10collective13CollectiveMmaINS1_35MainloopSm100TmaUmmaWarpSpecializedILi2ELi2ELi4ENS5_IJNS4_1CILi1EEESB_SB_EEEEENS5_IJNSA_ILi64EEENSA_ILi256EEENSA_ILi128EEEEEENS_6half_tENS5_IJlSB_lEEESI_SJ_NS4_8TiledMMAINS4_8MMA_AtomIJNS4_20SM100_MMA_F16BF16_SSISI_SI_fLi64ELi256ELNS4_4UMMA5MajorE0ELSO_0ELNSN_7ScaleInE0ELSP_0EEEEEENS4_6LayoutISC_NS5_IJNSA_ILi0EEEST_ST_EEEEENS5_IJNS4_10UnderscoreESW_SW_EEEEENS4_13SM90_TMA_LOADENS4_14ComposedLayoutINS4_7SwizzleILi3ELi4ELi3EEENS4_18smem_ptr_flag_bitsILi16EEENSS_INS5_IJNSA_ILi8EEESE_EEENS5_IJSE_SB_EEEEEEEvNS4_8identityESZ_S19_vS1A_EENS_8epilogue10collective18CollectiveEpilogueINS1C_23Sm100TmaWarpSpecializedILi4ELi2ELi32ELb1ELb0EEEJSH_NS5_IJNSS_ISE_SB_EES1H_EEESI_SJ_SI_SJ_NS1C_6fusion15FusionCallbacksIS1G_NS1J_17LinearCombinationISI_fSI_fLNS_15FloatRoundStyleE2EEESH_S1I_JEEENS4_5SM1004TMEM4LOAD26SM100_TMEM_LOAD_16dp256b8xESZ_S19_NS4_17SM75_U32x4_LDSM_NENS4_14SM90_TMA_STOREES19_NS4_17SM90_U32x4_STSM_NENS4_39AutoVectorizingCopyWithAssumedAlignmentILi128EEEEEEvvEEEEvNT_6ParamsE) ;  /* 0xffffff6402307950 */ /* 0x000fea0003c3ffff */
        .weak           $__internal_1_$__cuda_sm10x_tcgen05_guardrail_trap_phase_invalid_during_alloc
        .type           $__internal_1_$__cuda_sm10x_tcgen05_guardrail_trap_phase_invalid_during_alloc,@function
        .size           $__internal_1_$__cuda_sm10x_tcgen05_guardrail_trap_phase_invalid_during_alloc,($__internal_2_$__cuda_sm10x_tcgen05_guardrail_trap_unallocated_columns_being_dealloced - $__internal_1_$__cuda_sm10x_tcgen05_guardrail_trap_phase_invalid_during_alloc)
$__internal_1_$__cuda_sm10x_tcgen05_guardrail_trap_phase_invalid_during_alloc:
[----:B------:R-:W-:Y:S05]  /*9b40*/  BPT.TRAP 0x1 ;  /* 0x000000040000795c */ /* 0x000fea0000300000 */
[----:B------:R-:W-:-:S04]  /*9b50*/  MOV R3, 0x0 ;  /* 0x0000000000037802 */ /* 0x000fc80000000f00 */
[----:B------:R-:W-:Y:S05]  /*9b60*/  RET.REL.NODEC R2 `(_ZN7cutlass13device_kernelINS_4gemm6kernel13GemmUniversalIN4cute5tupleIJiiiiEEENS1_10collective13CollectiveMmaINS1_35MainloopSm100TmaUmmaWarpSpecializedILi2ELi2ELi4ENS5_IJNS4_1CILi1EEESB_SB_EEEEENS5_IJNSA_ILi64EEENSA_ILi256EEENSA_ILi128EEEEEENS_6half_tENS5_IJlSB_lEEESI_SJ_NS4_8TiledMMAINS4_8MMA_AtomIJNS4_20SM100_MMA_F16BF16_SSISI_SI_fLi64ELi256ELNS4_4UMMA5MajorE0ELSO_0ELNSN_7ScaleInE0ELSP_0EEEEEENS4_6LayoutISC_NS5_IJNSA_ILi0EEEST_ST_EEEEENS5_IJNS4_10UnderscoreESW_SW_EEEEENS4_13SM90_TMA_LOADENS4_14ComposedLayoutINS4_7SwizzleILi3ELi4ELi3EEENS4_18smem_ptr_flag_bitsILi16EEENSS_INS5_IJNSA_ILi8EEESE_EEENS5_IJSE_SB_EEEEEEEvNS4_8identityESZ_S19_vS1A_EENS_8epilogue10collective18CollectiveEpilogueINS1C_23Sm100TmaWarpSpecializedILi4ELi2ELi32ELb1ELb0EEEJSH_NS5_IJNSS_ISE_SB_EES1H_EEESI_SJ_SI_SJ_NS1C_6fusion15FusionCallbacksIS1G_NS1J_17LinearCombinationISI_fSI_fLNS_15FloatRoundStyleE2EEESH_S1I_JEEENS4_5SM1004TMEM4LOAD26SM100_TMEM_LOAD_16dp256b8xESZ_S19_NS4_17SM75_U32x4_LDSM_NENS4_14SM90_TMA_STOREES19_NS4_17SM90_U32x4_STSM_NENS4_39AutoVectorizingCopyWithAssumedAlignmentILi128EEEEEEvvEEEEvNT_6ParamsE) ;  /* 0xffffff6402247950 */ /* 0x000fea0003c3ffff */
        .weak           $__internal_2_$__cuda_sm10x_tcgen05_guardrail_trap_unallocated_columns_being_dealloced
        .type           $__internal_2_$__cuda_sm10x_tcgen05_guardrail_trap_unallocated_columns_being_dealloced,@function
        .size           $__internal_2_$__cuda_sm10x_tcgen05_guardrail_trap_unallocated_columns_being_dealloced,(.L_x_170 - $__internal_2_$__cuda_sm10x_tcgen05_guardrail_trap_unallocated_columns_being_dealloced)
$__internal_2_$__cuda_sm10x_tcgen05_guardrail_trap_unallocated_columns_being_dealloced:
[----:B------:R-:W-:Y:S05]  /*9b70*/  BPT.TRAP 0x1 ;  /* 0x000000040000795c */ /* 0x000fea0000300000 */
[----:B------:R-:W-:-:S04]  /*9b80*/  HFMA2 R3, -RZ, RZ, 0, 0 ;  /* 0x00000000ff037431 */ /* 0x000fc800000001ff */
[----:B------:R-:W-:Y:S05]  /*9b90*/  RET.REL.NODEC R2 `(_ZN7cutlass13device_kernelINS_4gemm6kernel13GemmUniversalIN4cute5tupleIJiiiiEEENS1_10collective13CollectiveMmaINS1_35MainloopSm100TmaUmmaWarpSpecializedILi2ELi2ELi4ENS5_IJNS4_1CILi1EEESB_SB_EEEEENS5_IJNSA_ILi64EEENSA_ILi256EEENSA_ILi128EEEEEENS_6half_tENS5_IJlSB_lEEESI_SJ_NS4_8TiledMMAINS4_8MMA_AtomIJNS4_20SM100_MMA_F16BF16_SSISI_SI_fLi64ELi256ELNS4_4UMMA5MajorE0ELSO_0ELNSN_7ScaleInE0ELSP_0EEEEEENS4_6LayoutISC_NS5_IJNSA_ILi0EEEST_ST_EEEEENS5_IJNS4_10UnderscoreESW_SW_EEEEENS4_13SM90_TMA_LOADENS4_14ComposedLayoutINS4_7SwizzleILi3ELi4ELi3EEENS4_18smem_ptr_flag_bitsILi16EEENSS_INS5_IJNSA_ILi8EEESE_EEENS5_IJSE_SB_EEEEEEEvNS4_8identityESZ_S19_vS1A_EENS_8epilogue10collective18CollectiveEpilogueINS1C_23Sm100TmaWarpSpecializedILi4ELi2ELi32ELb1ELb0EEEJSH_NS5_IJNSS_ISE_SB_EES1H_EEESI_SJ_SI_SJ_NS1C_6fusion15FusionCallbacksIS1G_NS1J_17LinearCombinationISI_fSI_fLNS_15FloatRoundStyleE2EEESH_S1I_JEEENS4_5SM1004TMEM4LOAD26SM100_TMEM_LOAD_16dp256b8xESZ_S19_NS4_17SM75_U32x4_LDSM_NENS4_14SM90_TMA_STOREES19_NS4_17SM90_U32x4_STSM_NENS4_39AutoVectorizingCopyWithAssumedAlignmentILi128EEEEEEvvEEEEvNT_6ParamsE) ;  /* 0xffffff6402187950 */ /* 0x000fea0003c3ffff */
.L_x_169:
[----:B------:R-:W-:-:S00]  /*9ba0*/  BRA `(.L_x_169) ;  /* 0xfffffffc00fc7947 */ /* 0x000fc0000383ffff */
[----:B------:R-:W-:-:S00]  /*9bb0*/  NOP ;  /* 0x0000000000007918 */ /* 0x000fc00000000000 */
        /* <DEDUP_REMOVED lines=12> */
.L_x_170:


//--------------------- .nv.global.init           --------------------------
	.section	.nv.global.init,"aw",@progbits
.nv.global.init:
	.type		$str$27,@object
	.size		$str$27,($str$28 - $str$27)
$str$27:
        /*0000*/ 	.byte	0x28, 0x61, 0x64, 0x64, 0x72, 0x65, 0x73, 0x73, 0x20, 0x26, 0x20, 0x6d, 0x61, 0x73, 0x6b, 0x29
        /*0010*/ 	.byte	0x20, 0x3d, 0x3d, 0x20, 0x30, 0x00
	.type		$str$28,@object
	.size		$str$28,($str$26 - $str$28)
$str$28:
        /*0016*/ 	.byte	0x2f, 0x74, 0x6d, 0x70, 0x2f, 0x63, 0x75, 0x74, 0x6c, 0x61, 0x73, 0x73, 0x5f, 0x73, 0x77, 0x65
        /*0026*/ 	.byte	0x65, 0x70, 0x5f, 0x73, 0x72, 0x63, 0x2f, 0x69, 0x6e, 0x63, 0x6c, 0x75, 0x64, 0x65, 0x2f, 0x63
        /*0036*/ 	.byte	0x75, 0x74, 0x65, 0x2f, 0x70, 0x6f, 0x69, 0x6e, 0x74, 0x65, 0x72, 0x5f, 0x66, 0x6c, 0x61, 0x67
        /*0046*/ 	.byte	0x67, 0x65, 0x64, 0x2e, 0x68, 0x70, 0x70, 0x00
	.type		$str$26,@object
	.size		$str$26,($str$25 - $str$26)
$str$26:
        /*004e*/ 	.byte	0x2f, 0x74, 0x6d, 0x70, 0x2f, 0x63, 0x75, 0x74, 0x6c, 0x61, 0x73, 0x73, 0x5f, 0x73, 0x77, 0x65
        /*005e*/ 	.byte	0x65, 0x70, 0x5f, 0x73, 0x72, 0x63, 0x2f, 0x69, 0x6e, 0x63, 0x6c, 0x75, 0x64, 0x65, 0x2f, 0x63
        /*006e*/ 	.byte	0x75, 0x74, 0x65, 0x2f, 0x61, 0x74, 0x6f, 0x6d, 0x2f, 0x63, 0x6f, 0x70, 0x79, 0x5f, 0x74, 0x72
        /*007e*/ 	.byte	0x61, 0x69, 0x74, 0x73, 0x5f, 0x73, 0x6d, 0x31, 0x30, 0x30, 0x2e, 0x68, 0x70, 0x70, 0x00
	.type		$str$25,@object
	.size		$str$25,(__unnamed_1 - $str$25)
$str$25:
        /*008d*/ 	.byte	0x28, 0x28, 0x75, 0x69, 0x6e, 0x74, 0x33, 0x32, 0x5f, 0x74, 0x28, 0x74, 0x68, 0x72, 0x65, 0x61
        /*009d*/ 	.byte	0x64, 0x49, 0x64, 0x78, 0x2e, 0x78, 0x29, 0x20, 0x2f, 0x20, 0x33, 0x32, 0x29, 0x20, 0x25, 0x20
        /*00ad*/ 	.byte	0x34, 0x29, 0x20, 0x3d, 0x3d, 0x20, 0x28, 0x28, 0x28, 0x74, 0x6d, 0x65, 0x6d, 0x5f, 0x61, 0x64
        /*00bd*/ 	.byte	0x64, 0x72, 0x20, 0x3e, 0x3e, 0x20, 0x31, 0x36, 0x29, 0x20, 0x2f, 0x20, 0x33, 0x32, 0x29, 0x20
        /*00cd*/ 	.byte	0x25, 0x20, 0x34, 0x29, 0x00
	.type		__unnamed_1,@object
	.size		__unnamed_1,(__unnamed_2 - __unnamed_1)
__unnamed_1:
        /*00d2*/ 	.byte	0x61, 0x75, 0x74, 0x6f, 0x20, 0x63, 0x75, 0x74, 0x65, 0x3a, 0x3a, 0x61, 0x73, 0x5f, 0x70, 0x6f
        /* <DEDUP_REMOVED lines=24> */
        /*0262*/ 	.byte	0x3e, 0x3e, 0x3e, 0x5d, 0x00
	.type		__unnamed_2,@object
	.size		__unnamed_2,(.L_2 - __unnamed_2)
__unnamed_2:
        /* <DEDUP_REMOVED lines=46> */
        /*0547*/ 	.byte	0x75, 0x74, 0x65, 0x3a, 0x3a, 0x43, 0x3c, 0x30, 0x3e, 0x3e, 0x3e, 0x3e, 0x5d, 0x00
.L_2:


//--------------------- .nv.shared._ZN7cutlass13device_kernelINS_4gemm6kernel13GemmUniversalIN4cute5tupleIJiiiiEEENS1_10collective13CollectiveMmaINS1_35MainloopSm100TmaUmmaWarpSpecializedILi2ELi2ELi4ENS5_IJNS4_1CILi1EEESB_SB_EEEEENS5_IJNSA_ILi64EEENSA_ILi256EEENSA_ILi128EEEEEENS_6half_tENS5_IJlSB_lEEESI_SJ_NS4_8TiledMMAINS4_8MMA_AtomIJNS4_20SM100_MMA_F16BF16_SSISI_SI_fLi64ELi256ELNS4_4UMMA5MajorE0ELSO_0ELNSN_7ScaleInE0ELSP_0EEEEEENS4_6LayoutISC_NS5_IJNSA_ILi0EEEST_ST_EEEEENS5_IJNS4_10UnderscoreESW_SW_EEEEENS4_13SM90_TMA_LOADENS4_14ComposedLayoutINS4_7SwizzleILi3ELi4ELi3EEENS4_18smem_ptr_flag_bitsILi16EEENSS_INS5_IJNSA_ILi8EEESE_EEENS5_IJSE_SB_EEEEEEEvNS4_8identityESZ_S19_vS1A_EENS_8epilogue10collective18CollectiveEpilogueINS1C_23Sm100TmaWarpSpecializedILi4ELi2ELi32ELb1ELb0EEEJSH_NS5_IJNSS_ISE_SB_EES1H_EEESI_SJ_SI_SJ_NS1C_6fusion15FusionCallbacksIS1G_NS1J_17LinearCombinationISI_fSI_fLNS_15FloatRoundStyleE2EEESH_S1I_JEEENS4_5SM1004TMEM4LOAD26SM100_TMEM_LOAD_16dp256b8xESZ_S19_NS4_17SM75_U32x4_LDSM_NENS4_14SM90_TMA_STOREES19_NS4_17SM90_U32x4_STSM_NENS4_39AutoVectorizingCopyWithAssumedAlignmentILi128EEEEEEvvEEEEvNT_6ParamsE --------------------------
	.section	.nv.shared._ZN7cutlass13device_kernelINS_4gemm6kernel13GemmUniversalIN4cute5tupleIJiiiiEEENS1_10collective13CollectiveMmaINS1_35MainloopSm100TmaUmmaWarpSpecializedILi2ELi2ELi4ENS5_IJNS4_1CILi1EEESB_SB_EEEEENS5_IJNSA_ILi64EEENSA_ILi256EEENSA_ILi128EEEEEENS_6half_tENS5_IJlSB_lEEESI_SJ_NS4_8TiledMMAINS4_8MMA_AtomIJNS4_20SM100_MMA_F16BF16_SSISI_SI_fLi64ELi256ELNS4_4UMMA5MajorE0ELSO_0ELNSN_7ScaleInE0ELSP_0EEEEEENS4_6LayoutISC_NS5_IJNSA_ILi0EEEST_ST_EEEEENS5_IJNS4_10UnderscoreESW_SW_EEEEENS4_13SM90_TMA_LOADENS4_14ComposedLayoutINS4_7SwizzleILi3ELi4ELi3EEENS4_18smem_ptr_flag_bitsILi16EEENSS_INS5_IJNSA_ILi8EEESE_EEENS5_IJSE_SB_EEEEEEEvNS4_8identityESZ_S19_vS1A_EENS_8epilogue10collective18CollectiveEpilogueINS1C_23Sm100TmaWarpSpecializedILi4ELi2ELi32ELb1ELb0EEEJSH_NS5_IJNSS_ISE_SB_EES1H_EEESI_SJ_SI_SJ_NS1C_6fusion15FusionCallbacksIS1G_NS1J_17LinearCombinationISI_fSI_fLNS_15FloatRoundStyleE2EEESH_S1I_JEEENS4_5SM1004TMEM4LOAD26SM100_TMEM_LOAD_16dp256b8xESZ_S19_NS4_17SM75_U32x4_LDSM_NENS4_14SM90_TMA_STOREES19_NS4_17SM90_U32x4_STSM_NENS4_39AutoVectorizingCopyWithAssumedAlignmentILi128EEEEEEvvEEEEvNT_6ParamsE,"aw",@nobits
	.sectionflags	@""
	.align	16
	.zero		1024


//--------------------- .nv.shared.reserved.0     --------------------------
	.section	.nv.shared.reserved.0,"aw",@nobits
	.weak		__nv_reservedSMEM_offset_0_alias
	.size		__nv_reservedSMEM_offset_0_alias, 0, 64
	.other		__nv_reservedSMEM_offset_0_alias,@"STO_CUDA_RESERVED_SHARED STV_DEFAULT"
__nv_reservedSMEM_offset_0_alias:
	.zero		0
.nv.shared.reserved.0:
	.zero		64
	.weak		__nv_reservedSMEM_tcgen05_partition
	.type		__nv_reservedSMEM_tcgen05_partition,@object
	.size		__nv_reservedSMEM_tcgen05_partition,(.L_0 - __nv_reservedSMEM_tcgen05_partition)
__nv_reservedSMEM_tcgen05_partition:
	.zero		32
.L_0:


//--------------------- .nv.global                --------------------------
	.section	.nv.global,"aw",@nobits
.nv.global:
	.type		_ZN40_INTERNAL_492be677_4_k_cu_13348e60_353844cute1_E,@object
	.size		_ZN40_INTERNAL_492be677_4_k_cu_13348e60_353844cute1_E,(_ZN40_INTERNAL_492be677_4_k_cu_13348e60_353844cuda3std3__45__cpo6cbeginE - _ZN40_INTERNAL_492be677_4_k_cu_13348e60_353844cute1_E)
_ZN40_INTERNAL_492be677_4_k_cu_13348e60_353844cute1_E:
	.zero		1
	.type		_ZN40_INTERNAL_492be677_4_k_cu_13348e60_353844cuda3std3__45__cpo6cbeginE,@object
	.size		_ZN40_INTERNAL_492be677_4_k_cu_13348e60_353844cuda3std3__45__cpo6cbeginE,(_ZN40_INTERNAL_492be677_4_k_cu_13348e60_353844cuda3std3__48in_placeE - _ZN40_INTERNAL_492be677_4_k_cu_13348e60_353844cuda3std3__45__cpo6cbeginE)
_ZN40_INTERNAL_492be677_4_k_cu_13348e60_353844cuda3std3__45__cpo6cbeginE:
	.zero		1
	.type		_ZN40_INTERNAL_492be677_4_k_cu_13348e60_353844cuda3std3__48in_placeE,@object
	.size		_ZN40_INTERNAL_492be677_4_k_cu_13348e60_353844cuda3std3__48in_placeE,(_ZN40_INTERNAL_492be677_4_k_cu_13348e60_353844cuda3std6ranges3__45__cpo9iter_moveE - _ZN40_INTERNAL_492be677_4_k_cu_13348e60_353844cuda3std3__48in_placeE)
_ZN40_INTERNAL_492be677_4_k_cu_13348e60_353844cuda3std3__48in_placeE:
	.zero		1
	.type		_ZN40_INTERNAL_492be677_4_k_cu_13348e60_353844cuda3std6ranges3__45__cpo9iter_moveE,@object
	.size		_ZN40_INTERNAL_492be677_4_k_cu_13348e60_353844cuda3std6ranges3__45__cpo9iter_moveE,(_ZN40_INTERNAL_492be677_4_k_cu_13348e60_353844cuda3std3__45__cpo5beginE - _ZN40_INTERNAL_492be677_4_k_cu_13348e60_353844cuda3std6ranges3__45__cpo9iter_moveE)
_ZN40_INTERNAL_492be677_4_k_cu_13348e60_353844cuda3std6ranges3__45__cpo9iter_moveE:
	.zero		1
	.type		_ZN40_INTERNAL_492be677_4_k_cu_13348e60_353844cuda3std3__45__cpo5beginE,@object
	.size		_ZN40_INTERNAL_492be677_4_k_cu_13348e60_353844cuda3std3__45__cpo5beginE,(_ZN40_INTERNAL_492be677_4_k_cu_13348e60_353844cuda3std3__442_GLOBAL__N__492be677_4_k_cu_13348e60_353846ignoreE - _ZN40_INTERNAL_492be677_4_k_cu_13348e60_353844cuda3std3__45__cpo5beginE)
_ZN40_INTERNAL_492be677_4_k_cu_13348e60_353844cuda3std3__45__cpo5beginE:
	.zero		1
	.type		_ZN40_INTERNAL_492be677_4_k_cu_13348e60_353844cuda3std3__442_GLOBAL__N__492be677_4_k_cu_13348e60_353846ignoreE,@object
	.size		_ZN40_INTERNAL_492be677_4_k_cu_13348e60_353844cuda3std3__442_GLOBAL__N__492be677_4_k_cu_13348e60_353846ignoreE,(_ZN40_INTERNAL_492be677_4_k_cu_13348e60_353844cute7productE - _ZN40_INTERNAL_492be677_4_k_cu_13348e60_353844cuda3std3__442_GLOBAL__N__492be677_4_k_cu_13348e60_353846ignoreE)
_ZN40_INTERNAL_492be677_4_k_cu_13348e60_353844cuda3std3__442_GLOBAL__N__492be677_4_k_cu_13348e60_353846ignoreE:
	.zero		1
	.type		_ZN40_INTERNAL_492be677_4_k_cu_13348e60_353844cute7productE,@object
	.size		_ZN40_INTERNAL_492be677_4_k_cu_13348e60_353844cute7productE,(_ZN40_INTERNAL_492be677_4_k_cu_13348e60_353844cuda3std3__45__cpo3endE - _ZN40_INTERNAL_492be677_4_k_cu_13348e60_353844cute7productE)
_ZN40_INTERNAL_492be677_4_k_cu_13348e60_353844cute7productE:
	.zero		1
	.type		_ZN40_INTERNAL_492be677_4_k_cu_13348e60_353844cuda3std3__45__cpo3endE,@object
	.size		_ZN40_INTERNAL_492be677_4_k_cu_13348e60_353844cuda3std3__45__cpo3endE,(_ZN40_INTERNAL_492be677_4_k_cu_13348e60_353844cuda3std3__419piecewise_constructE - _ZN40_INTERNAL_492be677_4_k_cu_13348e60_353844cuda3std3__45__cpo3endE)
_ZN40_INTERNAL_492be677_4_k_cu_13348e60_353844cuda3std3__45__cpo3endE:
	.zero		1
	.type		_ZN40_INTERNAL_492be677_4_k_cu_13348e60_353844cuda3std3__419piecewise_constructE,@object
	.size		_ZN40_INTERNAL_492be677_4_k_cu_13348e60_353844cuda3std3__419piecewise_constructE,(_ZN40_INTERNAL_492be677_4_k_cu_13348e60_353844cuda3std3__45__cpo4cendE - _ZN40_INTERNAL_492be677_4_k_cu_13348e60_353844cuda3std3__419piecewise_constructE)
_ZN40_INTERNAL_492be677_4_k_cu_13348e60_353844cuda3std3__419piecewise_constructE:
	.zero		1
	.type		_ZN40_INTERNAL_492be677_4_k_cu_13348e60_353844cuda3std3__45__cpo4cendE,@object
	.size		_ZN40_INTERNAL_492be677_4_k_cu_13348e60_353844cuda3std3__45__cpo4cendE,(_ZN40_INTERNAL_492be677_4_k_cu_13348e60_353844cuda3std6ranges3__45__cpo4swapE - _ZN40_INTERNAL_492be677_4_k_cu_13348e60_353844cuda3std3__45__cpo4cendE)
_ZN40_INTERNAL_492be677_4_k_cu_13348e60_353844cuda3std3__45__cpo4cendE:
	.zero		1
	.type		_ZN40_INTERNAL_492be677_4_k_cu_13348e60_353844cuda3std6ranges3__45__cpo4swapE,@object
	.size		_ZN40_INTERNAL_492be677_4_k_cu_13348e60_353844cuda3std6ranges3__45__cpo4swapE,(.L_10 - _ZN40_INTERNAL_492be677_4_k_cu_13348e60_353844cuda3std6ranges3__45__cpo4swapE)
_ZN40_INTERNAL_492be677_4_k_cu_13348e60_353844cuda3std6ranges3__45__cpo4swapE:
	.zero		1
.L_10:


//--------------------- .nv.constant0._ZN7cutlass13device_kernelINS_4gemm6kernel13GemmUniversalIN4cute5tupleIJiiiiEEENS1_10collective13CollectiveMmaINS1_35MainloopSm100TmaUmmaWarpSpecializedILi2ELi2ELi4ENS5_IJNS4_1CILi1EEESB_SB_EEEEENS5_IJNSA_ILi64EEENSA_ILi256EEENSA_ILi128EEEEEENS_6half_tENS5_IJlSB_lEEESI_SJ_NS4_8TiledMMAINS4_8MMA_AtomIJNS4_20SM100_MMA_F16BF16_SSISI_SI_fLi64ELi256ELNS4_4UMMA5MajorE0ELSO_0ELNSN_7ScaleInE0ELSP_0EEEEEENS4_6LayoutISC_NS5_IJNSA_ILi0EEEST_ST_EEEEENS5_IJNS4_10UnderscoreESW_SW_EEEEENS4_13SM90_TMA_LOADENS4_14ComposedLayoutINS4_7SwizzleILi3ELi4ELi3EEENS4_18smem_ptr_flag_bitsILi16EEENSS_INS5_IJNSA_ILi8EEESE_EEENS5_IJSE_SB_EEEEEEEvNS4_8identityESZ_S19_vS1A_EENS_8epilogue10collective18CollectiveEpilogueINS1C_23Sm100TmaWarpSpecializedILi4ELi2ELi32ELb1ELb0EEEJSH_NS5_IJNSS_ISE_SB_EES1H_EEESI_SJ_SI_SJ_NS1C_6fusion15FusionCallbacksIS1G_NS1J_17LinearCombinationISI_fSI_fLNS_15FloatRoundStyleE2EEESH_S1I_JEEENS4_5SM1004TMEM4LOAD26SM100_TMEM_LOAD_16dp256b8xESZ_S19_NS4_17SM75_U32x4_LDSM_NENS4_14SM90_TMA_STOREES19_NS4_17SM90_U32x4_STSM_NENS4_39AutoVectorizingCopyWithAssumedAlignmentILi128EEEEEEvvEEEEvNT_6ParamsE --------------------------
	.section	.nv.constant0._ZN7cutlass13device_kernelINS_4gemm6kernel13GemmUniversalIN4cute5tupleIJiiiiEEENS1_10collective13CollectiveMmaINS1_35MainloopSm100TmaUmmaWarpSpecializedILi2ELi2ELi4ENS5_IJNS4_1CILi1EEESB_SB_EEEEENS5_IJNSA_ILi64EEENSA_ILi256EEENSA_ILi128EEEEEENS_6half_tENS5_IJlSB_lEEESI_SJ_NS4_8TiledMMAINS4_8MMA_AtomIJNS4_20SM100_MMA_F16BF16_SSISI_SI_fLi64ELi256ELNS4_4UMMA5MajorE0ELSO_0ELNSN_7ScaleInE0ELSP_0EEEEEENS4_6LayoutISC_NS5_IJNSA_ILi0EEEST_ST_EEEEENS5_IJNS4_10UnderscoreESW_SW_EEEEENS4_13SM90_TMA_LOADENS4_14ComposedLayoutINS4_7SwizzleILi3ELi4ELi3EEENS4_18smem_ptr_flag_bitsILi16EEENSS_INS5_IJNSA_ILi8EEESE_EEENS5_IJSE_SB_EEEEEEEvNS4_8identityESZ_S19_vS1A_EENS_8epilogue10collective18CollectiveEpilogueINS1C_23Sm100TmaWarpSpecializedILi4ELi2ELi32ELb1ELb0EEEJSH_NS5_IJNSS_ISE_SB_EES1H_EEESI_SJ_SI_SJ_NS1C_6fusion15FusionCallbacksIS1G_NS1J_17LinearCombinationISI_fSI_fLNS_15FloatRoundStyleE2EEESH_S1I_JEEENS4_5SM1004TMEM4LOAD26SM100_TMEM_LOAD_16dp256b8xESZ_S19_NS4_17SM75_U32x4_LDSM_NENS4_14SM90_TMA_STOREES19_NS4_17SM90_U32x4_STSM_NENS4_39AutoVectorizingCopyWithAssumedAlignmentILi128EEEEEEvvEEEEvNT_6ParamsE,"a",@progbits
	.sectionflags	@""
	.align	4
.nv.constant0._ZN7cutlass13device_kernelINS_4gemm6kernel13GemmUniversalIN4cute5tupleIJiiiiEEENS1_10collective13CollectiveMmaINS1_35MainloopSm100TmaUmmaWarpSpecializedILi2ELi2ELi4ENS5_IJNS4_1CILi1EEESB_SB_EEEEENS5_IJNSA_ILi64EEENSA_ILi256EEENSA_ILi128EEEEEENS_6half_tENS5_IJlSB_lEEESI_SJ_NS4_8TiledMMAINS4_8MMA_AtomIJNS4_20SM100_MMA_F16BF16_SSISI_SI_fLi64ELi256ELNS4_4UMMA5MajorE0ELSO_0ELNSN_7ScaleInE0ELSP_0EEEEEENS4_6LayoutISC_NS5_IJNSA_ILi0EEEST_ST_EEEEENS5_IJNS4_10UnderscoreESW_SW_EEEEENS4_13SM90_TMA_LOADENS4_14ComposedLayoutINS4_7SwizzleILi3ELi4ELi3EEENS4_18smem_ptr_flag_bitsILi16EEENSS_INS5_IJNSA_ILi8EEESE_EEENS5_IJSE_SB_EEEEEEEvNS4_8identityESZ_S19_vS1A_EENS_8epilogue10collective18CollectiveEpilogueINS1C_23Sm100TmaWarpSpecializedILi4ELi2ELi32ELb1ELb0EEEJSH_NS5_IJNSS_ISE_SB_EES1H_EEESI_SJ_SI_SJ_NS1C_6fusion15FusionCallbacksIS1G_NS1J_17LinearCombinationISI_fSI_fLNS_15FloatRoundStyleE2EEESH_S1I_JEEENS4_5SM1004TMEM4LOAD26SM100_TMEM_LOAD_16dp256b8xESZ_S19_NS4_17SM75_U32x4_LDSM_NENS4_14SM90_TMA_STOREES19_NS4_17SM90_U32x4_STSM_NENS4_39AutoVectorizingCopyWithAssumedAlignmentILi128EEEEEEvvEEEEvNT_6ParamsE:
	.zero		2944


//--------------------- SYMBOLS --------------------------

	.type		.nv.reservedSmem.offset0,@object
	.size		.nv.reservedSmem.offset0,0x4
	.type		.nv.reservedSmem.cap,@object
	.size		.nv.reservedSmem.cap,0x4
	.type		__assertfail,@function
